def matmul_kernel(
    a_ptr,
    b_ptr,
    c_ptr,
    M,
    N,
    K,
    stride_am,
    stride_ak,
    stride_bk,
    stride_bn,
    stride_cm,
    stride_cn,
    BLOCK_M: tl.constexpr,
    BLOCK_N: tl.constexpr,
    BLOCK_K: tl.constexpr,
    GROUP_M: tl.constexpr,
):
    pid = tl.program_id(axis=0)
    num_pid_m = tl.cdiv(M, BLOCK_M)
    num_pid_n = tl.cdiv(N, BLOCK_N)
    num_pid_in_group = GROUP_M * num_pid_n
    group_id = pid // num_pid_in_group
    first_pid_m = group_id * GROUP_M
    group_size_m = min(num_pid_m - first_pid_m, GROUP_M)
    pid_m = first_pid_m + ((pid % num_pid_in_group) % group_size_m)
    pid_n = (pid % num_pid_in_group) // group_size_m

    offs_am = (pid_m * BLOCK_M + tl.arange(0, BLOCK_M)) % M
    offs_bn = (pid_n * BLOCK_N + tl.arange(0, BLOCK_N)) % N
    offs_k = tl.arange(0, BLOCK_K)
    a_ptrs = a_ptr + offs_am[:, None] * stride_am + offs_k[None, :] * stride_ak
    b_ptrs = b_ptr + offs_k[:, None] * stride_bk + offs_bn[None, :] * stride_bn

    acc = tl.zeros((BLOCK_M, BLOCK_N), dtype=tl.float32)
    for kk in range(0, tl.cdiv(K, BLOCK_K)):
        a = tl.load(a_ptrs, mask=offs_k[None, :] < K - kk * BLOCK_K, other=0.0)
        b = tl.load(b_ptrs, mask=offs_k[:, None] < K - kk * BLOCK_K, other=0.0)
        acc = tl.dot(a, b, acc)
        a_ptrs += BLOCK_K * stride_ak
        b_ptrs += BLOCK_K * stride_bk

    c = acc.to(c_ptr.dtype.element_ty)
    offs_cm = pid_m * BLOCK_M + tl.arange(0, BLOCK_M)
    offs_cn = pid_n * BLOCK_N + tl.arange(0, BLOCK_N)
    c_ptrs = c_ptr + offs_cm[:, None] * stride_cm + offs_cn[None, :] * stride_cn
    mask = (offs_cm[:, None] < M) & (offs_cn[None, :] < N)
    tl.store(c_ptrs, c, mask=mask)

# config = {"BLOCK_K": 32, "BLOCK_M": 64, "BLOCK_N": 16, "GROUP_M": 8, "arch": "sm_90", "dtype": "fp8e4m3", "num_ctas": 1, "num_stages": 2, "num_warps": 4}
# arch = sm_90


// ===== COMPILED SASS (sm_90a) =====

	.target	sm_90a

	.elftype	@"ET_EXEC"


//--------------------- .note.nv.tkinfo           --------------------------
	.section	.note.nv.tkinfo,"",@"SHT_NOTE"
	.sectionflags	@"SHF_NOTE_NV_TKINFO"
	.tkinfo
        /*0018*/ 	.word	0x00000002
        /*0030*/ 	.string	""
        /*0030*/ 	.string	"ptxas"
        /*0030*/ 	.string	"Cuda compilation tools, release 13.0, V13.0.88"
        /*0030*/ 	.string	"Build cuda_13.0.r13.0/compiler.36424714_0"
        /*0030*/ 	.string	"-v  -suppress-debug-info  -lineinfo  -arch sm_90a "



//--------------------- .note.nv.cuinfo           --------------------------
	.section	.note.nv.cuinfo,"",@"SHT_NOTE"
	.sectionflags	@"SHF_NOTE_NV_CUINFO"
        /*0018*/ 	.short	0x0002
        /*001a*/ 	.short	0x005a
        /*001c*/ 	.short	0x0082
	.zero		2


//--------------------- .nv.info                  --------------------------
	.section	.nv.info,"",@"SHT_CUDA_INFO"
	.align	4


	//----- nvinfo : EIATTR_REGCOUNT
	.align		4
        /*0000*/ 	.byte	0x04, 0x2f
        /*0002*/ 	.short	(.L_1 - .L_0)
	.align		4
.L_0:
        /*0004*/ 	.word	index@(matmul_kernel)
        /*0008*/ 	.word	0x00000048


	//----- nvinfo : EIATTR_FRAME_SIZE
	.align		4
.L_1:
        /*000c*/ 	.byte	0x04, 0x11
        /*000e*/ 	.short	(.L_3 - .L_2)
	.align		4
.L_2:
        /*0010*/ 	.word	index@(matmul_kernel)
        /*0014*/ 	.word	0x00000000


	//----- nvinfo : EIATTR_MIN_STACK_SIZE
	.align		4
.L_3:
        /*0018*/ 	.byte	0x04, 0x12
        /*001a*/ 	.short	(.L_5 - .L_4)
	.align		4
.L_4:
        /*001c*/ 	.word	index@(matmul_kernel)
        /*0020*/ 	.word	0x00000000
.L_5:


//--------------------- .nv.compat                --------------------------
	.section	.nv.compat,"",@"SHT_CUDA_COMPAT_INFO"
	.align	4
        /*0000*/ 	.byte	0x02, 0x09, 0x01, 0x00, 0x02, 0x02, 0x04, 0x00, 0x02, 0x05, 0x05, 0x00, 0x03, 0x07, 0x01, 0x01
        /*0010*/ 	.byte	0x02, 0x03, 0x00, 0x00, 0x02, 0x06, 0x01, 0x00, 0x04, 0x0b, 0x08, 0x00, 0x00, 0x00, 0x00, 0x00
        /*0020*/ 	.byte	0x00, 0x00, 0x00, 0x00


//--------------------- .nv.info.matmul_kernel    --------------------------
	.section	.nv.info.matmul_kernel,"",@"SHT_CUDA_INFO"
	.sectionflags	@""
	.align	4


	//----- nvinfo : EIATTR_CUDA_API_VERSION
	.align		4
        /*0000*/ 	.byte	0x04, 0x37
        /*0002*/ 	.short	(.L_7 - .L_6)
.L_6:
        /*0004*/ 	.word	0x00000082


	//----- nvinfo : EIATTR_KPARAM_INFO
	.align		4
.L_7:
        /*0008*/ 	.byte	0x04, 0x17
        /*000a*/ 	.short	(.L_9 - .L_8)
.L_8:
        /*000c*/ 	.word	0x00000000
        /*0010*/ 	.short	0x000d
        /*0012*/ 	.short	0x0048
        /*0014*/ 	.byte	0x00, 0xf4, 0x21, 0x00


	//----- nvinfo : EIATTR_KPARAM_INFO
	.align		4
.L_9:
        /*0018*/ 	.byte	0x04, 0x17
        /*001a*/ 	.short	(.L_11 - .L_10)
.L_10:
        /*001c*/ 	.word	0x00000000
        /*0020*/ 	.short	0x000c
        /*0022*/ 	.short	0x0040
        /*0024*/ 	.byte	0x00, 0xf4, 0x21, 0x00


	//----- nvinfo : EIATTR_KPARAM_INFO
	.align		4
.L_11:
        /*0028*/ 	.byte	0x04, 0x17
        /*002a*/ 	.short	(.L_13 - .L_12)
.L_12:
        /*002c*/ 	.word	0x00000000
        /*0030*/ 	.short	0x000b
        /*0032*/ 	.short	0x0038
        /*0034*/ 	.byte	0x00, 0xf0, 0x11, 0x00


	//----- nvinfo : EIATTR_KPARAM_INFO
	.align		4
.L_13:
        /*0038*/ 	.byte	0x04, 0x17
        /*003a*/ 	.short	(.L_15 - .L_14)
.L_14:
        /*003c*/ 	.word	0x00000000
        /*0040*/ 	.short	0x000a
        /*0042*/ 	.short	0x0034
        /*0044*/ 	.byte	0x00, 0xf0, 0x11, 0x00


	//----- nvinfo : EIATTR_KPARAM_INFO
	.align		4
.L_15:
        /*0048*/ 	.byte	0x04, 0x17
        /*004a*/ 	.short	(.L_17 - .L_16)
.L_16:
        /*004c*/ 	.word	0x00000000
        /*0050*/ 	.short	0x0009
        /*0052*/ 	.short	0x0030
        /*0054*/ 	.byte	0x00, 0xf0, 0x11, 0x00


	//----- nvinfo : EIATTR_KPARAM_INFO
	.align		4
.L_17:
        /*0058*/ 	.byte	0x04, 0x17
        /*005a*/ 	.short	(.L_19 - .L_18)
.L_18:
        /*005c*/ 	.word	0x00000000
        /*0060*/ 	.short	0x0008
        /*0062*/ 	.short	0x002c
        /*0064*/ 	.byte	0x00, 0xf0, 0x11, 0x00


	//----- nvinfo : EIATTR_KPARAM_INFO
	.align		4
.L_19:
        /*0068*/ 	.byte	0x04, 0x17
        /*006a*/ 	.short	(.L_21 - .L_20)
.L_20:
        /*006c*/ 	.word	0x00000000
        /*0070*/ 	.short	0x0007
        /*0072*/ 	.short	0x0028
        /*0074*/ 	.byte	0x00, 0xf0, 0x11, 0x00


	//----- nvinfo : EIATTR_KPARAM_INFO
	.align		4
.L_21:
        /*0078*/ 	.byte	0x04, 0x17
        /*007a*/ 	.short	(.L_23 - .L_22)
.L_22:
        /*007c*/ 	.word	0x00000000
        /*0080*/ 	.short	0x0006
        /*0082*/ 	.short	0x0024
        /*0084*/ 	.byte	0x00, 0xf0, 0x11, 0x00


	//----- nvinfo : EIATTR_KPARAM_INFO
	.align		4
.L_23:
        /*0088*/ 	.byte	0x04, 0x17
        /*008a*/ 	.short	(.L_25 - .L_24)
.L_24:
        /*008c*/ 	.word	0x00000000
        /*0090*/ 	.short	0x0005
        /*0092*/ 	.short	0x0020
        /*0094*/ 	.byte	0x00, 0xf0, 0x11, 0x00


	//----- nvinfo : EIATTR_KPARAM_INFO
	.align		4
.L_25:
        /*0098*/ 	.byte	0x04, 0x17
        /*009a*/ 	.short	(.L_27 - .L_26)
.L_26:
        /*009c*/ 	.word	0x00000000
        /*00a0*/ 	.short	0x0004
        /*00a2*/ 	.short	0x001c
        /*00a4*/ 	.byte	0x00, 0xf0, 0x11, 0x00


	//----- nvinfo : EIATTR_KPARAM_INFO
	.align		4
.L_27:
        /*00a8*/ 	.byte	0x04, 0x17
        /*00aa*/ 	.short	(.L_29 - .L_28)
.L_28:
        /*00ac*/ 	.word	0x00000000
        /*00b0*/ 	.short	0x0003
        /*00b2*/ 	.short	0x0018
        /*00b4*/ 	.byte	0x00, 0xf0, 0x11, 0x00


	//----- nvinfo : EIATTR_KPARAM_INFO
	.align		4
.L_29:
        /*00b8*/ 	.byte	0x04, 0x17
        /*00ba*/ 	.short	(.L_31 - .L_30)
.L_30:
        /*00bc*/ 	.word	0x00000000
        /*00c0*/ 	.short	0x0002
        /*00c2*/ 	.short	0x0010
        /*00c4*/ 	.byte	0x00, 0xf4, 0x21, 0x00


	//----- nvinfo : EIATTR_KPARAM_INFO
	.align		4
.L_31:
        /*00c8*/ 	.byte	0x04, 0x17
        /*00ca*/ 	.short	(.L_33 - .L_32)
.L_32:
        /*00cc*/ 	.word	0x00000000
        /*00d0*/ 	.short	0x0001
        /*00d2*/ 	.short	0x0008
        /*00d4*/ 	.byte	0x00, 0xf4, 0x21, 0x00


	//----- nvinfo : EIATTR_KPARAM_INFO
	.align		4
.L_33:
        /*00d8*/ 	.byte	0x04, 0x17
        /*00da*/ 	.short	(.L_35 - .L_34)
.L_34:
        /*00dc*/ 	.word	0x00000000
        /*00e0*/ 	.short	0x0000
        /*00e2*/ 	.short	0x0000
        /*00e4*/ 	.byte	0x00, 0xf4, 0x21, 0x00


	//----- nvinfo : EIATTR_SPARSE_MMA_MASK
	.align		4
.L_35:
        /*00e8*/ 	.byte	0x03, 0x50
        /*00ea*/ 	.short	0x0000


	//----- nvinfo : EIATTR_MAXREG_COUNT
	.align		4
        /*00ec*/ 	.byte	0x03, 0x1b
        /*00ee*/ 	.short	0x00ff


	//----- nvinfo : EIATTR_NUM_BARRIERS
	.align		4
        /*00f0*/ 	.byte	0x02, 0x4c
        /*00f2*/ 	.byte	0x01
	.zero		1


	//----- nvinfo : EIATTR_MERCURY_ISA_VERSION
	.align		4
        /*00f4*/ 	.byte	0x03, 0x5f
        /*00f6*/ 	.short	0x0101


	//----- nvinfo : EIATTR_EXIT_INSTR_OFFSETS
	.align		4
        /*00f8*/ 	.byte	0x04, 0x1c
        /*00fa*/ 	.short	(.L_37 - .L_36)


	//   ....[0]....
.L_36:
        /*00fc*/ 	.word	0x00002000


	//   ....[1]....
        /*0100*/ 	.word	0x00002030


	//----- nvinfo : EIATTR_REQNTID
	.align		4
.L_37:
        /*0104*/ 	.byte	0x04, 0x10
        /*0106*/ 	.short	(.L_39 - .L_38)
.L_38:
        /*0108*/ 	.word	0x00000080
        /*010c*/ 	.word	0x00000001
        /*0110*/ 	.word	0x00000001


	//----- nvinfo : EIATTR_CBANK_PARAM_SIZE
	.align		4
.L_39:
        /*0114*/ 	.byte	0x03, 0x19
        /*0116*/ 	.short	0x0050


	//----- nvinfo : EIATTR_PARAM_CBANK
	.align		4
        /*0118*/ 	.byte	0x04, 0x0a
        /*011a*/ 	.short	(.L_41 - .L_40)
	.align		4
.L_40:
        /*011c*/ 	.word	index@(.nv.constant0.matmul_kernel)
        /*0120*/ 	.short	0x0210
        /*0122*/ 	.short	0x0050


	//----- nvinfo : EIATTR_SW_WAR
	.align		4
.L_41:
        /*0124*/ 	.byte	0x04, 0x36
        /*0126*/ 	.short	(.L_43 - .L_42)
.L_42:
        /*0128*/ 	.word	0x00000008
.L_43:


//--------------------- .nv.callgraph             --------------------------
	.section	.nv.callgraph,"",@"SHT_CUDA_CALLGRAPH"
	.align	4
	.sectionentsize	8
	.align		4
        /*0000*/ 	.word	0x00000000
	.align		4
        /*0004*/ 	.word	0xffffffff
	.align		4
        /*0008*/ 	.word	0x00000000
	.align		4
        /*000c*/ 	.word	0xfffffffe
	.align		4
        /*0010*/ 	.word	0x00000000
	.align		4
        /*0014*/ 	.word	0xfffffffd
	.align		4
        /*0018*/ 	.word	0x00000000
	.align		4
        /*001c*/ 	.word	0xfffffffc


//--------------------- .text.matmul_kernel       --------------------------
	.section	.text.matmul_kernel,"ax",@progbits
	.align	128
        .global         matmul_kernel
        .type           matmul_kernel,@function
        .size           matmul_kernel,(.L_x_4 - matmul_kernel)
        .other          matmul_kernel,@"STO_CUDA_ENTRY STV_DEFAULT"
matmul_kernel:
.text.matmul_kernel:
[----:B------:R-:W-:Y:S08]  /*0000*/  LDC R1, c[0x0][0x28] ;  /* 0x00000a00ff017b82 */ /* 0x000ff00000000800 */
[----:B------:R-:W0:Y:S01]  /*0010*/  LDC.64 R8, c[0x0][0x228] ;  /* 0x00008a00ff087b82 */ /* 0x000e220000000a00 */
[----:B------:R-:W1:Y:S01]  /*0020*/  S2R R5, SR_CTAID.X ;  /* 0x0000000000057919 */ /* 0x000e620000002500 */
[----:B------:R-:W-:Y:S01]  /*0030*/  UMOV UR4, 0x400 ;  /* 0x0000040000047882 */ /* 0x000fe20000000000 */
[----:B------:R-:W-:Y:S01]  /*0040*/  ULDC.64 UR10, c[0x0][0x208] ;  /* 0x00008200000a7ab9 */ /* 0x000fe20000000a00 */
[----:B------:R-:W-:Y:S01]  /*0050*/  ULDC UR9, c[0x0][0x230] ;  /* 0x00008c0000097ab9 */ /* 0x000fe20000000800 */
[----:B------:R-:W2:Y:S03]  /*0060*/  S2R R33, SR_TID.X ;  /* 0x0000000000217919 */ /* 0x000ea60000002100 */
[----:B------:R-:W3:Y:S08]  /*0070*/  LDC R63, c[0x0][0x230] ;  /* 0x00008c00ff3f7b82 */ /* 0x000ef00000000800 */
[----:B------:R-:W4:Y:S01]  /*0080*/  S2UR UR8, SR_CgaCtaId ;  /* 0x00000000000879c3 */ /* 0x000f220000008800 */
[----:B0-----:R-:W-:-:S05]  /*0090*/  VIADD R0, R9, 0xf ;  /* 0x0000000f09007836 */ /* 0x001fca0000000000 */
[----:B------:R-:W-:Y:S01]  /*00a0*/  SHF.R.S32.HI R3, RZ, 0x1f, R0 ;  /* 0x0000001fff037819 */ /* 0x000fe20000011400 */
[----:B---3--:R-:W-:-:S03]  /*00b0*/  VIADD R63, R63, 0x1f ;  /* 0x0000001f3f3f7836 */ /* 0x008fc60000000000 */
[----:B------:R-:W-:Y:S02]  /*00c0*/  LEA.HI R3, R3, R0, RZ, 0x4 ;  /* 0x0000000003037211 */ /* 0x000fe400078f20ff */
[----:B-1----:R-:W-:Y:S02]  /*00d0*/  IABS R10, R5 ;  /* 0x00000005000a7213 */ /* 0x002fe40000000000 */
[----:B------:R-:W-:Y:S02]  /*00e0*/  SHF.R.S32.HI R3, RZ, 0x4, R3 ;  /* 0x00000004ff037819 */ /* 0x000fe40000011403 */
[----:B--2---:R-:W-:Y:S01]  /*00f0*/  SHF.R.U32.HI R62, RZ, 0x6, R33 ;  /* 0x00000006ff3e7819 */ /* 0x004fe20000011621 */
[----:B----4-:R-:W-:Y:S02]  /*0100*/  ULEA UR8, UR8, UR4, 0x18 ;  /* 0x0000000408087291 */ /* 0x010fe4000f8ec03f */
[----:B------:R-:W-:Y:S01]  /*0110*/  IMAD.SHL.U32 R4, R3, 0x8, RZ ;  /* 0x0000000803047824 */ /* 0x000fe200078e00ff */
[----:B------:R-:W-:-:S04]  /*0120*/  SGXT.U32 R62, R62, 0x1 ;  /* 0x000000013e3e781a */ /* 0x000fc80000000000 */
[-C--:B------:R-:W-:Y:S02]  /*0130*/  IABS R7, R4.reuse ;  /* 0x0000000400077213 */ /* 0x080fe40000000000 */
[----:B------:R-:W-:Y:S02]  /*0140*/  IABS R12, R4 ;  /* 0x00000004000c7213 */ /* 0x000fe40000000000 */
[----:B------:R-:W0:Y:S01]  /*0150*/  I2F.RP R0, R7 ;  /* 0x0000000700007306 */ /* 0x000e220000209400 */
[C---:B------:R-:W-:Y:S02]  /*0160*/  LOP3.LUT R14, R62.reuse, 0xa, RZ, 0xfc, !PT ;  /* 0x0000000a3e0e7812 */ /* 0x040fe400078efcff */
[C---:B------:R-:W-:Y:S02]  /*0170*/  LOP3.LUT R15, R62.reuse, 0xc, RZ, 0xfc, !PT ;  /* 0x0000000c3e0f7812 */ /* 0x040fe400078efcff */
[----:B------:R-:W-:-:S03]  /*0180*/  LOP3.LUT R16, R62, 0xe, RZ, 0xfc, !PT ;  /* 0x0000000e3e107812 */ /* 0x000fc600078efcff */
[----:B0-----:R-:W0:Y:S02]  /*0190*/  MUFU.RCP R0, R0 ;  /* 0x0000000000007308 */ /* 0x001e240000001000 */
[----:B0-----:R-:W-:Y:S02]  /*01a0*/  VIADD R2, R0, 0xffffffe ;  /* 0x0ffffffe00027836 */ /* 0x001fe40000000000 */
[----:B------:R-:W-:Y:S01]  /*01b0*/  IMAD.MOV R0, RZ, RZ, -R12 ;  /* 0x000000ffff007224 */ /* 0x000fe200078e0a0c */
[----:B------:R-:W-:-:S03]  /*01c0*/  LOP3.LUT R12, R62, 0x6, RZ, 0xfc, !PT ;  /* 0x000000063e0c7812 */ /* 0x000fc600078efcff */
[----:B------:R0:W1:Y:S02]  /*01d0*/  F2I.FTZ.U32.TRUNC.NTZ R3, R2 ;  /* 0x0000000200037305 */ /* 0x000064000021f000 */
[----:B0-----:R-:W-:Y:S02]  /*01e0*/  IMAD.MOV.U32 R2, RZ, RZ, RZ ;  /* 0x000000ffff027224 */ /* 0x001fe400078e00ff */
[----:B-1----:R-:W-:-:S04]  /*01f0*/  IMAD.MOV R6, RZ, RZ, -R3 ;  /* 0x000000ffff067224 */ /* 0x002fc800078e0a03 */
[----:B------:R-:W-:Y:S02]  /*0200*/  IMAD R11, R6, R7, RZ ;  /* 0x00000007060b7224 */ /* 0x000fe400078e02ff */
[----:B------:R-:W-:Y:S02]  /*0210*/  IMAD.MOV.U32 R6, RZ, RZ, R10 ;  /* 0x000000ffff067224 */ /* 0x000fe400078e000a */
[----:B------:R-:W-:-:S06]  /*0220*/  IMAD.HI.U32 R3, R3, R11, R2 ;  /* 0x0000000b03037227 */ /* 0x000fcc00078e0002 */
[----:B------:R-:W-:-:S04]  /*0230*/  IMAD.HI.U32 R3, R3, R6, RZ ;  /* 0x0000000603037227 */ /* 0x000fc800078e00ff */
[----:B------:R-:W-:-:S05]  /*0240*/  IMAD R0, R3, R0, R6 ;  /* 0x0000000003007224 */ /* 0x000fca00078e0206 */
[----:B------:R-:W-:-:S13]  /*0250*/  ISETP.GT.U32.AND P1, PT, R7, R0, PT ;  /* 0x000000000700720c */ /* 0x000fda0003f24070 */
[----:B------:R-:W-:Y:S02]  /*0260*/  @!P1 IMAD.IADD R0, R0, 0x1, -R7 ;  /* 0x0000000100009824 */ /* 0x000fe400078e0a07 */
[----:B------:R-:W-:Y:S01]  /*0270*/  @!P1 VIADD R3, R3, 0x1 ;  /* 0x0000000103039836 */ /* 0x000fe20000000000 */
[----:B------:R-:W-:Y:S02]  /*0280*/  ISETP.NE.AND P1, PT, R4, RZ, PT ;  /* 0x000000ff0400720c */ /* 0x000fe40003f25270 */
[----:B------:R-:W-:Y:S02]  /*0290*/  ISETP.GE.U32.AND P0, PT, R0, R7, PT ;  /* 0x000000070000720c */ /* 0x000fe40003f06070 */
[----:B------:R-:W-:-:S04]  /*02a0*/  LOP3.LUT R0, R5, R4, RZ, 0x3c, !PT ;  /* 0x0000000405007212 */ /* 0x000fc800078e3cff */
[----:B------:R-:W-:Y:S01]  /*02b0*/  ISETP.GE.AND P2, PT, R0, RZ, PT ;  /* 0x000000ff0000720c */ /* 0x000fe20003f46270 */
[----:B------:R-:W-:-:S06]  /*02c0*/  VIADD R0, R8, 0x3f ;  /* 0x0000003f08007836 */ /* 0x000fcc0000000000 */
[----:B------:R-:W-:-:S04]  /*02d0*/  @P0 VIADD R3, R3, 0x1 ;  /* 0x0000000103030836 */ /* 0x000fc80000000000 */
[----:B------:R-:W-:Y:S01]  /*02e0*/  IMAD.MOV.U32 R2, RZ, RZ, R3 ;  /* 0x000000ffff027224 */ /* 0x000fe200078e0003 */
[----:B------:R-:W-:-:S03]  /*02f0*/  SHF.R.S32.HI R3, RZ, 0x1f, R0 ;  /* 0x0000001fff037819 */ /* 0x000fc60000011400 */
[----:B------:R-:W-:Y:S01]  /*0300*/  @!P2 IMAD.MOV R2, RZ, RZ, -R2 ;  /* 0x000000ffff02a224 */ /* 0x000fe200078e0a02 */
[----:B------:R-:W-:Y:S02]  /*0310*/  @!P1 LOP3.LUT R2, RZ, R4, RZ, 0x33, !PT ;  /* 0x00000004ff029212 */ /* 0x000fe400078e33ff */
[----:B------:R-:W-:-:S03]  /*0320*/  LEA.HI R3, R3, R0, RZ, 0x6 ;  /* 0x0000000003037211 */ /* 0x000fc600078f30ff */
[----:B------:R-:W-:Y:S02]  /*0330*/  IMAD.SHL.U32 R6, R2, 0x8, RZ ;  /* 0x0000000802067824 */ /* 0x000fe400078e00ff */
[----:B------:R-:W-:-:S03]  /*0340*/  IMAD.MOV R2, RZ, RZ, -R2 ;  /* 0x000000ffff027224 */ /* 0x000fc600078e0a02 */
[----:B------:R-:W-:Y:S01]  /*0350*/  LEA.HI.SX32 R3, R3, -R6, 0x1a ;  /* 0x8000000603037211 */ /* 0x000fe200078fd2ff */
[----:B------:R-:W-:-:S03]  /*0360*/  IMAD R4, R4, R2, R5 ;  /* 0x0000000204047224 */ /* 0x000fc600078e0205 */
[----:B------:R-:W-:Y:S02]  /*0370*/  VIMNMX R13, R3, 0x8, PT ;  /* 0x00000008030d7848 */ /* 0x000fe40003fe0100 */
[----:B------:R-:W-:Y:S02]  /*0380*/  IABS R11, R4 ;  /* 0x00000004000b7213 */ /* 0x000fe40000000000 */
[----:B------:R-:W-:-:S04]  /*0390*/  IABS R7, R13 ;  /* 0x0000000d00077213 */ /* 0x000fc80000000000 */
[----:B------:R-:W0:Y:S08]  /*03a0*/  I2F.RP R0, R7 ;  /* 0x0000000700007306 */ /* 0x000e300000209400 */
[----:B0-----:R-:W0:Y:S02]  /*03b0*/  MUFU.RCP R0, R0 ;  /* 0x0000000000007308 */ /* 0x001e240000001000 */
[----:B0-----:R-:W-:-:S06]  /*03c0*/  VIADD R3, R0, 0xffffffe ;  /* 0x0ffffffe00037836 */ /* 0x001fcc0000000000 */
[----:B------:R-:W0:Y:S02]  /*03d0*/  F2I.FTZ.U32.TRUNC.NTZ R3, R3 ;  /* 0x0000000300037305 */ /* 0x000e24000021f000 */
[----:B0-----:R-:W-:-:S04]  /*03e0*/  IMAD.MOV R10, RZ, RZ, -R3 ;  /* 0x000000ffff0a7224 */ /* 0x001fc800078e0a03 */
[----:B------:R-:W-:Y:S01]  /*03f0*/  IMAD.MOV.U32 R2, RZ, RZ, R10 ;  /* 0x000000ffff027224 */ /* 0x000fe200078e000a */
[----:B------:R-:W-:-:S03]  /*0400*/  IABS R10, R13 ;  /* 0x0000000d000a7213 */ /* 0x000fc60000000000 */
[----:B------:R-:W-:Y:S02]  /*0410*/  IMAD R5, R2, R7, RZ ;  /* 0x0000000702057224 */ /* 0x000fe400078e02ff */
[----:B------:R-:W-:Y:S02]  /*0420*/  IMAD.MOV.U32 R2, RZ, RZ, RZ ;  /* 0x000000ffff027224 */ /* 0x000fe400078e00ff */
[----:B------:R-:W-:Y:S01]  /*0430*/  IMAD.MOV R0, RZ, RZ, -R10 ;  /* 0x000000ffff007224 */ /* 0x000fe200078e0a0a */
[----:B------:R-:W-:Y:S01]  /*0440*/  LOP3.LUT R10, R62, 0x2, RZ, 0xfc, !PT ;  /* 0x000000023e0a7812 */ /* 0x000fe200078efcff */
[----:B------:R-:W-:Y:S01]  /*0450*/  IMAD.HI.U32 R2, R3, R5, R2 ;  /* 0x0000000503027227 */ /* 0x000fe200078e0002 */
[----:B------:R-:W-:-:S05]  /*0460*/  LOP3.LUT R3, R33, 0x3f, RZ, 0xc0, !PT ;  /* 0x0000003f21037812 */ /* 0x000fca00078ec0ff */
[----:B------:R-:W-:-:S04]  /*0470*/  IMAD.HI.U32 R2, R2, R11, RZ ;  /* 0x0000000b02027227 */ /* 0x000fc800078e00ff */
[----:B------:R-:W-:Y:S01]  /*0480*/  IMAD R0, R2, R0, R11 ;  /* 0x0000000002007224 */ /* 0x000fe200078e020b */
[----:B------:R-:W-:-:S04]  /*0490*/  LOP3.LUT R11, R62, 0x4, RZ, 0xfc, !PT ;  /* 0x000000043e0b7812 */ /* 0x000fc800078efcff */
[----:B------:R-:W-:-:S13]  /*04a0*/  ISETP.GT.U32.AND P1, PT, R7, R0, PT ;  /* 0x000000000700720c */ /* 0x000fda0003f24070 */
[----:B------:R-:W-:Y:S02]  /*04b0*/  @!P1 IMAD.IADD R0, R0, 0x1, -R7 ;  /* 0x0000000100009824 */ /* 0x000fe400078e0a07 */
[----:B------:R-:W-:Y:S01]  /*04c0*/  @!P1 VIADD R2, R2, 0x1 ;  /* 0x0000000102029836 */ /* 0x000fe20000000000 */
[----:B------:R-:W-:Y:S02]  /*04d0*/  ISETP.NE.AND P1, PT, R13, RZ, PT ;  /* 0x000000ff0d00720c */ /* 0x000fe40003f25270 */
[----:B------:R-:W-:Y:S02]  /*04e0*/  ISETP.GE.U32.AND P0, PT, R0, R7, PT ;  /* 0x000000070000720c */ /* 0x000fe40003f06070 */
[----:B------:R-:W-:-:S04]  /*04f0*/  LOP3.LUT R0, R4, R13, RZ, 0x3c, !PT ;  /* 0x0000000d04007212 */ /* 0x000fc800078e3cff */
[----:B------:R-:W-:-:S07]  /*0500*/  ISETP.GE.AND P2, PT, R0, RZ, PT ;  /* 0x000000ff0000720c */ /* 0x000fce0003f46270 */
[----:B------:R-:W-:Y:S01]  /*0510*/  @P0 VIADD R2, R2, 0x1 ;  /* 0x0000000102020836 */ /* 0x000fe20000000000 */
[----:B------:R-:W-:-:S05]  /*0520*/  ISETP.GT.AND P0, PT, R63, 0x1f, PT ;  /* 0x0000001f3f00780c */ /* 0x000fca0003f04270 */
[----:B------:R-:W-:Y:S01]  /*0530*/  @!P2 IMAD.MOV R2, RZ, RZ, -R2 ;  /* 0x000000ffff02a224 */ /* 0x000fe200078e0a02 */
[----:B------:R-:W-:-:S05]  /*0540*/  @!P1 LOP3.LUT R2, RZ, R13, RZ, 0x33, !PT ;  /* 0x0000000dff029212 */ /* 0x000fca00078e33ff */
[----:B------:R-:W-:Y:S02]  /*0550*/  IMAD.MOV R0, RZ, RZ, -R2 ;  /* 0x000000ffff007224 */ /* 0x000fe400078e0a02 */
[----:B------:R-:W-:Y:S02]  /*0560*/  IMAD.SHL.U32 R22, R2, 0x10, RZ ;  /* 0x0000001002167824 */ /* 0x000fe400078e00ff */
[----:B------:R-:W-:Y:S01]  /*0570*/  IMAD R0, R13, R0, R4 ;  /* 0x000000000d007224 */ /* 0x000fe200078e0204 */
[----:B------:R-:W-:-:S03]  /*0580*/  LOP3.LUT R13, R62, 0x8, RZ, 0xfc, !PT ;  /* 0x000000083e0d7812 */ /* 0x000fc600078efcff */
[----:B------:R-:W-:-:S04]  /*0590*/  IMAD.IADD R0, R6, 0x1, R0 ;  /* 0x0000000106007824 */ /* 0x000fc800078e0200 */
[----:B------:R-:W-:Y:S01]  /*05a0*/  IMAD R32, R0, 0x40, R3 ;  /* 0x0000004000207824 */ /* 0x000fe200078e0203 */
[----:B------:R-:W-:Y:S06]  /*05b0*/  @P0 BRA `(.L_x_0) ;  /* 0x0000000000180947 */ /* 0x000fec0003800000 */
[----:B------:R-:W-:Y:S01]  /*05c0*/  IMAD.SHL.U32 R20, R33, 0x20, RZ ;  /* 0x0000002021147824 */ /* 0x000fe200078e00ff */
[----:B------:R-:W-:Y:S02]  /*05d0*/  CS2R R24, SRZ ;  /* 0x0000000000187805 */ /* 0x000fe4000001ff00 */
[----:B------:R-:W-:Y:S02]  /*05e0*/  CS2R R26, SRZ ;  /* 0x00000000001a7805 */ /* 0x000fe4000001ff00 */
[----:B------:R-:W-:Y:S02]  /*05f0*/  CS2R R28, SRZ ;  /* 0x00000000001c7805 */ /* 0x000fe4000001ff00 */
[----:B------:R-:W-:Y:S01]  /*0600*/  CS2R R30, SRZ ;  /* 0x00000000001e7805 */ /* 0x000fe2000001ff00 */
[----:B------:R-:W-:Y:S06]  /*0610*/  BRA `(.L_x_1) ;  /* 0x0000001000c07947 */ /* 0x000fec0003800000 */
.L_x_0:
[----:B------:R-:W-:Y:S01]  /*0620*/  IABS R2, R8 ;  /* 0x0000000800027213 */ /* 0x000fe20000000000 */
[----:B------:R-:W0:Y:S01]  /*0630*/  LDC R35, c[0x0][0x23c] ;  /* 0x00008f00ff237b82 */ /* 0x000e220000000800 */
[-C--:B------:R-:W-:Y:S01]  /*0640*/  IABS R0, R9.reuse ;  /* 0x0000000900007213 */ /* 0x080fe20000000000 */
[----:B------:R-:W-:Y:S01]  /*0650*/  ULDC UR4, c[0x0][0x234] ;  /* 0x00008d0000047ab9 */ /* 0x000fe20000000800 */
[----:B------:R-:W1:Y:S01]  /*0660*/  I2F.RP R17, R2 ;  /* 0x0000000200117306 */ /* 0x000e620000209400 */
[----:B------:R-:W-:Y:S01]  /*0670*/  ISETP.GE.AND P5, PT, R32, RZ, PT ;  /* 0x000000ff2000720c */ /* 0x000fe20003fa6270 */
[----:B------:R-:W-:Y:S01]  /*0680*/  IMAD.SHL.U32 R20, R33, 0x20, RZ ;  /* 0x0000002021147824 */ /* 0x000fe200078e00ff */
[----:B------:R-:W-:Y:S01]  /*0690*/  ULDC.64 UR6, c[0x0][0x210] ;  /* 0x0000840000067ab9 */ /* 0x000fe20000000a00 */
[----:B------:R-:W-:Y:S01]  /*06a0*/  LOP3.LUT R36, RZ, R9, RZ, 0x33, !PT ;  /* 0x00000009ff247212 */ /* 0x000fe200078e33ff */
[----:B------:R-:W2:Y:S01]  /*06b0*/  LDC R39, c[0x0][0x238] ;  /* 0x00008e00ff277b82 */ /* 0x000ea20000000800 */
[----:B------:R-:W-:-:S02]  /*06c0*/  CS2R R28, SRZ ;  /* 0x00000000001c7805 */ /* 0x000fc4000001ff00 */
[----:B------:R-:W-:Y:S01]  /*06d0*/  LOP3.LUT R37, R20, 0x760, RZ, 0xc0, !PT ;  /* 0x0000076014257812 */ /* 0x000fe200078ec0ff */
[----:B------:R-:W3:Y:S01]  /*06e0*/  I2F.RP R3, R0 ;  /* 0x0000000000037306 */ /* 0x000ee20000209400 */
[----:B------:R-:W-:-:S07]  /*06f0*/  CS2R R30, SRZ ;  /* 0x00000000001e7805 */ /* 0x000fce000001ff00 */
[----:B-1----:R-:W1:Y:S08]  /*0700*/  MUFU.RCP R17, R17 ;  /* 0x0000001100117308 */ /* 0x002e700000001000 */
[----:B---3--:R-:W3:Y:S01]  /*0710*/  MUFU.RCP R3, R3 ;  /* 0x0000000300037308 */ /* 0x008ee20000001000 */
[-C--:B--2---:R-:W-:Y:S02]  /*0720*/  IMAD R16, R16, R39.reuse, RZ ;  /* 0x0000002710107224 */ /* 0x084fe400078e02ff */
[----:B------:R-:W-:-:S02]  /*0730*/  IMAD R15, R15, R39, RZ ;  /* 0x000000270f0f7224 */ /* 0x000fc400078e02ff */
[----:B-1----:R-:W-:Y:S01]  /*0740*/  VIADD R6, R17, 0xffffffe ;  /* 0x0ffffffe11067836 */ /* 0x002fe20000000000 */
[----:B------:R-:W-:Y:S01]  /*0750*/  IABS R17, R32 ;  /* 0x0000002000117213 */ /* 0x000fe20000000000 */
[-C--:B------:R-:W-:Y:S02]  /*0760*/  IMAD R14, R14, R39.reuse, RZ ;  /* 0x000000270e0e7224 */ /* 0x080fe400078e02ff */
[----:B------:R1:W2:Y:S01]  /*0770*/  F2I.FTZ.U32.TRUNC.NTZ R7, R6 ;  /* 0x0000000600077305 */ /* 0x0002a2000021f000 */
[-C--:B------:R-:W-:Y:S02]  /*0780*/  IMAD R13, R13, R39.reuse, RZ ;  /* 0x000000270d0d7224 */ /* 0x080fe400078e02ff */
[-C--:B------:R-:W-:Y:S02]  /*0790*/  IMAD R12, R12, R39.reuse, RZ ;  /* 0x000000270c0c7224 */ /* 0x080fe400078e02ff */
[----:B---3--:R-:W-:Y:S01]  /*07a0*/  VIADD R4, R3, 0xffffffe ;  /* 0x0ffffffe03047836 */ /* 0x008fe20000000000 */
[----:B------:R-:W-:Y:S01]  /*07b0*/  SHF.R.U32.HI R3, RZ, 0x5, R33 ;  /* 0x00000005ff037819 */ /* 0x000fe20000011621 */
[----:B------:R-:W-:-:S02]  /*07c0*/  IMAD R11, R11, R39, RZ ;  /* 0x000000270b0b7224 */ /* 0x000fc400078e02ff */
[----:B------:R3:W4:Y:S01]  /*07d0*/  F2I.FTZ.U32.TRUNC.NTZ R5, R4 ;  /* 0x0000000400057305 */ /* 0x000722000021f000 */
[----:B-1----:R-:W-:Y:S01]  /*07e0*/  IMAD.MOV.U32 R6, RZ, RZ, RZ ;  /* 0x000000ffff067224 */ /* 0x002fe200078e00ff */
[----:B------:R-:W-:Y:S01]  /*07f0*/  SGXT.U32 R3, R3, 0x2 ;  /* 0x000000020303781a */ /* 0x000fe20000000000 */
[----:B------:R-:W-:Y:S02]  /*0800*/  IMAD R10, R10, R39, RZ ;  /* 0x000000270a0a7224 */ /* 0x000fe400078e02ff */
[----:B------:R-:W-:Y:S01]  /*0810*/  IMAD.SHL.U32 R34, R39, 0x20, RZ ;  /* 0x0000002027227824 */ /* 0x000fe200078e00ff */
[----:B------:R-:W-:Y:S01]  /*0820*/  LOP3.LUT R18, R22, R3, RZ, 0xfc, !PT ;  /* 0x0000000316127212 */ /* 0x000fe200078efcff */
[----:B--2---:R-:W-:Y:S02]  /*0830*/  IMAD.MOV R19, RZ, RZ, -R7 ;  /* 0x000000ffff137224 */ /* 0x004fe400078e0a07 */
[----:B---3--:R-:W-:Y:S01]  /*0840*/  IMAD.MOV.U32 R4, RZ, RZ, RZ ;  /* 0x000000ffff047224 */ /* 0x008fe200078e00ff */
[C---:B------:R-:W-:Y:S01]  /*0850*/  LOP3.LUT R24, R18.reuse, 0xc, RZ, 0xfc, !PT ;  /* 0x0000000c12187812 */ /* 0x040fe200078efcff */
[----:B------:R-:W-:Y:S01]  /*0860*/  IMAD R19, R19, R2, RZ ;  /* 0x0000000213137224 */ /* 0x000fe200078e02ff */
[----:B------:R-:W-:-:S02]  /*0870*/  LOP3.LUT R25, R18, 0x8, RZ, 0xfc, !PT ;  /* 0x0000000812197812 */ /* 0x000fc400078efcff */
[----:B------:R-:W-:Y:S01]  /*0880*/  LOP3.LUT R26, R18, 0x4, RZ, 0xfc, !PT ;  /* 0x00000004121a7812 */ /* 0x000fe200078efcff */
[----:B------:R-:W-:Y:S01]  /*0890*/  IMAD.HI.U32 R7, R7, R19, R6 ;  /* 0x0000001307077227 */ /* 0x000fe200078e0006 */
[----:B------:R-:W-:Y:S02]  /*08a0*/  IABS R23, R18 ;  /* 0x0000001200177213 */ /* 0x000fe40000000000 */
[----:B------:R-:W-:Y:S01]  /*08b0*/  IABS R21, R26 ;  /* 0x0000001a00157213 */ /* 0x000fe20000000000 */
[----:B------:R-:W-:Y:S02]  /*08c0*/  IMAD.MOV.U32 R19, RZ, RZ, R17 ;  /* 0x000000ffff137224 */ /* 0x000fe400078e0011 */
[----:B----4-:R-:W-:Y:S02]  /*08d0*/  IMAD.MOV R17, RZ, RZ, -R5 ;  /* 0x000000ffff117224 */ /* 0x010fe400078e0a05 */
[----:B------:R-:W-:-:S04]  /*08e0*/  IMAD.HI.U32 R7, R7, R19, RZ ;  /* 0x0000001307077227 */ /* 0x000fc800078e00ff */
[----:B------:R-:W-:Y:S01]  /*08f0*/  IMAD R3, R17, R0, RZ ;  /* 0x0000000011037224 */ /* 0x000fe200078e02ff */
[----:B------:R-:W-:Y:S01]  /*0900*/  IABS R17, R25 ;  /* 0x0000001900117213 */ /* 0x000fe20000000000 */
[----:B------:R-:W-:Y:S02]  /*0910*/  IMAD.MOV R7, RZ, RZ, -R7 ;  /* 0x000000ffff077224 */ /* 0x000fe400078e0a07 */
[----:B------:R-:W-:-:S04]  /*0920*/  IMAD.HI.U32 R4, R5, R3, R4 ;  /* 0x0000000305047227 */ /* 0x000fc800078e0004 */
[----:B------:R-:W-:Y:S01]  /*0930*/  IMAD R19, R2, R7, R19 ;  /* 0x0000000702137224 */ /* 0x000fe200078e0213 */
[----:B------:R-:W-:Y:S01]  /*0940*/  IABS R7, R24 ;  /* 0x0000001800077213 */ /* 0x000fe20000000000 */
[----:B------:R-:W-:-:S03]  /*0950*/  IMAD.HI.U32 R5, R4, R17, RZ ;  /* 0x0000001104057227 */ /* 0x000fc600078e00ff */
[----:B------:R-:W-:Y:S01]  /*0960*/  ISETP.GT.U32.AND P0, PT, R2, R19, PT ;  /* 0x000000130200720c */ /* 0x000fe20003f04070 */
[----:B------:R-:W-:-:S04]  /*0970*/  IMAD.HI.U32 R3, R4, R7, RZ ;  /* 0x0000000704037227 */ /* 0x000fc800078e00ff */
[----:B------:R-:W-:Y:S02]  /*0980*/  IMAD.MOV R3, RZ, RZ, -R3 ;  /* 0x000000ffff037224 */ /* 0x000fe400078e0a03 */
[----:B------:R-:W-:Y:S02]  /*0990*/  IMAD.MOV R5, RZ, RZ, -R5 ;  /* 0x000000ffff057224 */ /* 0x000fe400078e0a05 */
[----:B------:R-:W-:-:S04]  /*09a0*/  IMAD.HI.U32 R6, R4, R21, RZ ;  /* 0x0000001504067227 */ /* 0x000fc800078e00ff */
[C---:B------:R-:W-:Y:S02]  /*09b0*/  IMAD R3, R0.reuse, R3, R7 ;  /* 0x0000000300037224 */ /* 0x040fe400078e0207 */
[----:B------:R-:W-:Y:S02]  /*09c0*/  IMAD R5, R0, R5, R17 ;  /* 0x0000000500057224 */ /* 0x000fe400078e0211 */
[----:B------:R-:W-:-:S03]  /*09d0*/  IMAD.HI.U32 R4, R4, R23, RZ ;  /* 0x0000001704047227 */ /* 0x000fc600078e00ff */
[C---:B------:R-:W-:Y:S01]  /*09e0*/  ISETP.GT.U32.AND P1, PT, R0.reuse, R5, PT ;  /* 0x000000050000720c */ /* 0x040fe20003f24070 */
[----:B------:R-:W-:Y:S01]  /*09f0*/  @!P0 IMAD.IADD R19, R19, 0x1, -R2 ;  /* 0x0000000113138824 */ /* 0x000fe200078e0a02 */
[----:B------:R-:W-:Y:S01]  /*0a00*/  ISETP.GT.U32.AND P0, PT, R0, R3, PT ;  /* 0x000000030000720c */ /* 0x000fe20003f04070 */
[----:B------:R-:W-:Y:S02]  /*0a10*/  IMAD.MOV R6, RZ, RZ, -R6 ;  /* 0x000000ffff067224 */ /* 0x000fe400078e0a06 */
[----:B------:R-:W-:Y:S01]  /*0a20*/  IMAD.MOV R4, RZ, RZ, -R4 ;  /* 0x000000ffff047224 */ /* 0x000fe200078e0a04 */
[----:B------:R-:W-:Y:S01]  /*0a30*/  ISETP.GT.U32.AND P4, PT, R2, R19, PT ;  /* 0x000000130200720c */ /* 0x000fe20003f84070 */
[----:B------:R-:W-:Y:S01]  /*0a40*/  IMAD R7, R0, R6, R21 ;  /* 0x0000000600077224 */ /* 0x000fe200078e0215 */
[----:B------:R-:W-:Y:S01]  /*0a50*/  LOP3.LUT R6, R62, 0x18, RZ, 0xfc, !PT ;  /* 0x000000183e067812 */ /* 0x000fe200078efcff */
[----:B------:R-:W-:Y:S01]  /*0a60*/  IMAD R17, R0, R4, R23 ;  /* 0x0000000400117224 */ /* 0x000fe200078e0217 */
[----:B------:R-:W-:-:S02]  /*0a70*/  SHF.R.S32.HI R4, RZ, 0x2, R33 ;  /* 0x00000002ff047819 */ /* 0x000fc40000011421 */
[C---:B------:R-:W-:Y:S01]  /*0a80*/  ISETP.GT.U32.AND P2, PT, R0.reuse, R7, PT ;  /* 0x000000070000720c */ /* 0x040fe20003f44070 */
[--C-:B------:R-:W-:Y:S01]  /*0a90*/  @!P1 IMAD.IADD R5, R5, 0x1, -R0.reuse ;  /* 0x0000000105059824 */ /* 0x100fe200078e0a00 */
[----:B------:R-:W-:Y:S01]  /*0aa0*/  ISETP.GT.U32.AND P3, PT, R0, R17, PT ;  /* 0x000000110000720c */ /* 0x000fe20003f64070 */
[----:B------:R-:W-:Y:S01]  /*0ab0*/  @!P0 IMAD.IADD R3, R3, 0x1, -R0 ;  /* 0x0000000103038824 */ /* 0x000fe200078e0a00 */
[----:B------:R-:W-:Y:S01]  /*0ac0*/  SGXT R4, R4, 0x1 ;  /* 0x000000010404781a */ /* 0x000fe20000000200 */
[----:B------:R-:W-:Y:S01]  /*0ad0*/  IMAD R6, R6, R39, RZ ;  /* 0x0000002706067224 */ /* 0x000fe200078e02ff */
[C---:B------:R-:W-:Y:S01]  /*0ae0*/  ISETP.GT.U32.AND P0, PT, R0.reuse, R5, PT ;  /* 0x000000050000720c */ /* 0x040fe20003f04070 */
[----:B------:R-:W-:Y:S01]  /*0af0*/  @!P4 IMAD.IADD R19, R19, 0x1, -R2 ;  /* 0x000000011313c824 */ /* 0x000fe200078e0a02 */
[----:B------:R-:W-:Y:S02]  /*0b00*/  ISETP.GT.U32.AND P6, PT, R0, R3, PT ;  /* 0x000000030000720c */ /* 0x000fe40003fc4070 */
[----:B------:R-:W-:Y:S01]  /*0b10*/  ISETP.GE.AND P4, PT, R18, RZ, PT ;  /* 0x000000ff1200720c */ /* 0x000fe20003f86270 */
[----:B------:R-:W-:Y:S01]  /*0b20*/  @!P5 IMAD.MOV R19, RZ, RZ, -R19 ;  /* 0x000000ffff13d224 */ /* 0x000fe200078e0a13 */
[----:B------:R-:W-:Y:S01]  /*0b30*/  ISETP.GE.AND P5, PT, R24, RZ, PT ;  /* 0x000000ff1800720c */ /* 0x000fe20003fa6270 */
[--C-:B------:R-:W-:Y:S01]  /*0b40*/  @!P2 IMAD.IADD R7, R7, 0x1, -R0.reuse ;  /* 0x000000010707a824 */ /* 0x100fe200078e0a00 */
[----:B------:R-:W-:Y:S01]  /*0b50*/  SHF.R.S32.HI R2, RZ, 0x1f, R63 ;  /* 0x0000001fff027819 */ /* 0x000fe2000001143f */
[----:B------:R-:W-:Y:S01]  /*0b60*/  @!P3 IMAD.IADD R17, R17, 0x1, -R0 ;  /* 0x000000011111b824 */ /* 0x000fe200078e0a00 */
[----:B------:R-:W-:-:S02]  /*0b70*/  ISETP.NE.AND P3, PT, R8, RZ, PT ;  /* 0x000000ff0800720c */ /* 0x000fc40003f65270 */
[C---:B------:R-:W-:Y:S01]  /*0b80*/  ISETP.GT.U32.AND P1, PT, R0.reuse, R7, PT ;  /* 0x000000070000720c */ /* 0x040fe20003f24070 */
[--C-:B------:R-:W-:Y:S01]  /*0b90*/  @!P0 IMAD.IADD R5, R5, 0x1, -R0.reuse ;  /* 0x0000000105058824 */ /* 0x100fe200078e0a00 */
[----:B------:R-:W-:Y:S01]  /*0ba0*/  ISETP.GT.U32.AND P2, PT, R0, R17, PT ;  /* 0x000000110000720c */ /* 0x000fe20003f44070 */
[----:B------:R-:W-:Y:S01]  /*0bb0*/  @!P6 IMAD.IADD R3, R3, 0x1, -R0 ;  /* 0x000000010303e824 */ /* 0x000fe200078e0a00 */
[----:B------:R-:W-:Y:S02]  /*0bc0*/  ISETP.GE.AND P6, PT, R25, RZ, PT ;  /* 0x000000ff1900720c */ /* 0x000fe40003fc6270 */
[----:B------:R-:W-:Y:S02]  /*0bd0*/  CS2R R24, SRZ ;  /* 0x0000000000187805 */ /* 0x000fe4000001ff00 */
[----:B------:R-:W-:Y:S01]  /*0be0*/  ISETP.GE.AND P0, PT, R26, RZ, PT ;  /* 0x000000ff1a00720c */ /* 0x000fe20003f06270 */
[----:B------:R-:W-:Y:S01]  /*0bf0*/  @!P5 IMAD.MOV R3, RZ, RZ, -R3 ;  /* 0x000000ffff03d224 */ /* 0x000fe200078e0a03 */
[----:B------:R-:W-:-:S02]  /*0c00*/  LOP3.LUT R37, R37, 0x90, R4, 0xf8, !PT ;  /* 0x0000009025257812 */ /* 0x000fc400078ef804 */
[----:B------:R-:W-:Y:S02]  /*0c10*/  CS2R R26, SRZ ;  /* 0x00000000001a7805 */ /* 0x000fe4000001ff00 */
[----:B------:R-:W-:Y:S02]  /*0c20*/  LEA.HI R63, R2, R63, RZ, 0x5 ;  /* 0x0000003f023f7211 */ /* 0x000fe400078f28ff */
[----:B------:R-:W-:Y:S01]  /*0c30*/  @!P3 LOP3.LUT R19, RZ, R8, RZ, 0x33, !PT ;  /* 0x00000008ff13b212 */ /* 0x000fe200078e33ff */
[--C-:B------:R-:W-:Y:S01]  /*0c40*/  @!P1 IMAD.IADD R7, R7, 0x1, -R0.reuse ;  /* 0x0000000107079824 */ /* 0x100fe200078e0a00 */
[----:B------:R-:W-:Y:S01]  /*0c50*/  ISETP.NE.AND P1, PT, R9, RZ, PT ;  /* 0x000000ff0900720c */ /* 0x000fe20003f25270 */
[----:B------:R-:W-:Y:S01]  /*0c60*/  @!P2 IMAD.IADD R17, R17, 0x1, -R0 ;  /* 0x000000011111a824 */ /* 0x000fe200078e0a00 */
[----:B------:R-:W-:Y:S01]  /*0c70*/  LOP3.LUT R0, R33, 0x1f, RZ, 0xc0, !PT ;  /* 0x0000001f21007812 */ /* 0x000fe200078ec0ff */
[----:B------:R-:W-:Y:S01]  /*0c80*/  IMAD R19, R19, UR4, RZ ;  /* 0x0000000413137c24 */ /* 0x000fe2000f8e02ff */
[----:B------:R-:W-:Y:S01]  /*0c90*/  ULDC.64 UR4, c[0x0][0x218] ;  /* 0x0000860000047ab9 */ /* 0x000fe20000000a00 */
[----:B------:R-:W-:Y:S01]  /*0ca0*/  @!P6 IMAD.MOV R5, RZ, RZ, -R5 ;  /* 0x000000ffff05e224 */ /* 0x000fe200078e0a05 */
[----:B------:R-:W-:Y:S01]  /*0cb0*/  SEL R38, R36, R3, !P1 ;  /* 0x0000000324267207 */ /* 0x000fe20004800000 */
[----:B------:R-:W-:Y:S01]  /*0cc0*/  @!P0 IMAD.MOV R7, RZ, RZ, -R7 ;  /* 0x000000ffff078224 */ /* 0x000fe200078e0a07 */
[----:B------:R-:W-:Y:S01]  /*0cd0*/  IADD3 R23, P0, R19, UR6, RZ ;  /* 0x0000000613177c10 */ /* 0x000fe2000ff1e0ff */
[----:B0-----:R-:W-:Y:S01]  /*0ce0*/  IMAD R0, R0, R35, RZ ;  /* 0x0000002300007224 */ /* 0x001fe200078e02ff */
[C---:B------:R-:W-:Y:S01]  /*0cf0*/  SEL R40, R36.reuse, R5, !P1 ;  /* 0x0000000524287207 */ /* 0x040fe20004800000 */
[----:B------:R-:W-:Y:S01]  /*0d00*/  @!P4 IMAD.MOV R17, RZ, RZ, -R17 ;  /* 0x000000ffff11c224 */ /* 0x000fe200078e0a11 */
[C---:B------:R-:W-:Y:S01]  /*0d10*/  SEL R42, R36.reuse, R7, !P1 ;  /* 0x00000007242a7207 */ /* 0x040fe20004800000 */
[----:B------:R-:W-:Y:S01]  /*0d20*/  IMAD.SHL.U32 R35, R35, 0x20, RZ ;  /* 0x0000002023237824 */ /* 0x000fe200078e00ff */
[----:B------:R-:W-:Y:S01]  /*0d30*/  LEA.HI.X.SX32 R21, R19, UR7, 0x1, P0 ;  /* 0x0000000713157c11 */ /* 0x000fe200080f0eff */
[----:B------:R-:W-:Y:S01]  /*0d40*/  ULDC UR7, c[0x0][0x240] ;  /* 0x0000900000077ab9 */ /* 0x000fe20000000800 */
[----:B------:R-:W-:Y:S01]  /*0d50*/  SEL R36, R36, R17, !P1 ;  /* 0x0000001124247207 */ /* 0x000fe20004800000 */
[----:B------:R-:W-:Y:S01]  /*0d60*/  IMAD R38, R38, UR7, RZ ;  /* 0x0000000726267c24 */ /* 0x000fe2000f8e02ff */
[----:B------:R-:W-:Y:S01]  /*0d70*/  IADD3 R19, P0, R0, UR4, RZ ;  /* 0x0000000400137c10 */ /* 0x000fe2000ff1e0ff */
[----:B------:R-:W-:Y:S01]  /*0d80*/  USHF.R.U32.HI UR4, URZ, 0x4, UR8 ;  /* 0x000000043f047899 */ /* 0x000fe20008011608 */
[----:B------:R-:W-:Y:S01]  /*0d90*/  LOP3.LUT R9, R62, 0x1e, RZ, 0xfc, !PT ;  /* 0x0000001e3e097812 */ /* 0x000fe200078efcff */
[----:B------:R-:W-:Y:S01]  /*0da0*/  IMAD R36, R36, UR7, RZ ;  /* 0x0000000724247c24 */ /* 0x000fe2000f8e02ff */
[----:B------:R-:W-:Y:S01]  /*0db0*/  LEA.HI.X.SX32 R18, R0, UR5, 0x1, P0 ;  /* 0x0000000500127c11 */ /* 0x000fe200080f0eff */
[----:B------:R-:W-:Y:S01]  /*0dc0*/  UIADD3 UR5, UR8, 0x800, URZ ;  /* 0x0000080008057890 */ /* 0x000fe2000fffe03f */
[C---:B------:R-:W-:Y:S01]  /*0dd0*/  LOP3.LUT R8, R62.reuse, 0x1c, RZ, 0xfc, !PT ;  /* 0x0000001c3e087812 */ /* 0x040fe200078efcff */
[-C--:B------:R-:W-:Y:S01]  /*0de0*/  IMAD R9, R9, R39.reuse, RZ ;  /* 0x0000002709097224 */ /* 0x080fe200078e02ff */
[C---:B------:R-:W-:Y:S01]  /*0df0*/  LOP3.LUT R7, R62.reuse, 0x1a, RZ, 0xfc, !PT ;  /* 0x0000001a3e077812 */ /* 0x040fe200078efcff */
[----:B------:R-:W-:Y:S01]  /*0e00*/  USHF.R.U32.HI UR5, URZ, 0x4, UR5 ;  /* 0x000000043f057899 */ /* 0x000fe20008011605 */
[----:B------:R-:W-:Y:S01]  /*0e10*/  LOP3.LUT R5, R62, 0x16, RZ, 0xfc, !PT ;  /* 0x000000163e057812 */ /* 0x000fe200078efcff */
[-C--:B------:R-:W-:Y:S01]  /*0e20*/  IMAD R8, R8, R39.reuse, RZ ;  /* 0x0000002708087224 */ /* 0x080fe200078e02ff */
[C---:B------:R-:W-:Y:S01]  /*0e30*/  LOP3.LUT R4, R62.reuse, 0x14, RZ, 0xfc, !PT ;  /* 0x000000143e047812 */ /* 0x040fe200078efcff */
[-C--:B------:R-:W-:Y:S01]  /*0e40*/  IMAD R7, R7, R39.reuse, RZ ;  /* 0x0000002707077224 */ /* 0x080fe200078e02ff */
[C---:B------:R-:W-:Y:S01]  /*0e50*/  LOP3.LUT R3, R62.reuse, 0x12, RZ, 0xfc, !PT ;  /* 0x000000123e037812 */ /* 0x040fe200078efcff */
[-C--:B------:R-:W-:Y:S01]  /*0e60*/  IMAD R5, R5, R39.reuse, RZ ;  /* 0x0000002705057224 */ /* 0x080fe200078e02ff */
[----:B------:R-:W-:Y:S01]  /*0e70*/  LOP3.LUT R2, R62, 0x10, RZ, 0xfc, !PT ;  /* 0x000000103e027812 */ /* 0x000fe200078efcff */
[-C--:B------:R-:W-:Y:S01]  /*0e80*/  IMAD R4, R4, R39.reuse, RZ ;  /* 0x0000002704047224 */ /* 0x080fe200078e02ff */
[----:B------:R-:W-:Y:S01]  /*0e90*/  LOP3.LUT R17, R33, 0x7f, RZ, 0xc0, !PT ;  /* 0x0000007f21117812 */ /* 0x000fe200078ec0ff */
[-C--:B------:R-:W-:Y:S01]  /*0ea0*/  IMAD R3, R3, R39.reuse, RZ ;  /* 0x0000002703037224 */ /* 0x080fe200078e02ff */
[----:B------:R-:W-:Y:S01]  /*0eb0*/  LOP3.LUT R0, R37, R62, RZ, 0xfc, !PT ;  /* 0x0000003e25007212 */ /* 0x000fe200078efcff */
[-C--:B------:R-:W-:Y:S01]  /*0ec0*/  IMAD R2, R2, R39.reuse, RZ ;  /* 0x0000002702027224 */ /* 0x080fe200078e02ff */
[----:B------:R-:W-:Y:S01]  /*0ed0*/  LOP3.LUT R17, R17, 0x10, RZ, 0x3c, !PT ;  /* 0x0000001011117812 */ /* 0x000fe200078e3cff */
[----:B------:R-:W-:Y:S01]  /*0ee0*/  IMAD R62, R62, R39, RZ ;  /* 0x000000273e3e7224 */ /* 0x000fe200078e02ff */
[----:B------:R-:W-:Y:S01]  /*0ef0*/  SHF.R.S32.HI R63, RZ, 0x5, R63 ;  /* 0x00000005ff3f7819 */ /* 0x000fe2000001143f */
[----:B------:R-:W-:Y:S01]  /*0f00*/  IMAD R40, R40, UR7, RZ ;  /* 0x0000000728287c24 */ /* 0x000fe2000f8e02ff */
[----:B------:R-:W-:Y:S01]  /*0f10*/  LOP3.LUT R37, R0, 0x10, RZ, 0x3c, !PT ;  /* 0x0000001000257812 */ /* 0x000fe200078e3cff */
[----:B------:R-:W-:Y:S01]  /*0f20*/  IMAD R42, R42, UR7, RZ ;  /* 0x000000072a2a7c24 */ /* 0x000fe2000f8e02ff */
[----:B------:R-:W-:Y:S01]  /*0f30*/  SHF.R.S32.HI R39, RZ, 0x1f, R36 ;  /* 0x0000001fff277819 */ /* 0x000fe20000011424 */
[----:B------:R-:W-:-:S02]  /*0f40*/  USGXT.U32 UR4, UR4, 0xe ;  /* 0x0000000e0404789a */ /* 0x000fc40008000000 */
[----:B------:R-:W-:-:S12]  /*0f50*/  USGXT.U32 UR6, UR5, 0xe ;  /* 0x0000000e0506789a */ /* 0x000fd80008000000 */
.L_x_2:
[----:B------:R-:W-:Y:S02]  /*0f60*/  SHF.R.U32.HI R56, RZ, 0x6, R33 ;  /* 0x00000006ff387819 */ /* 0x000fe40000011621 */
[----:B------:R-:W-:Y:S02]  /*0f70*/  IADD3 R46, P0, R10, R23, RZ ;  /* 0x000000170a2e7210 */ /* 0x000fe40007f1e0ff */
[----:B------:R-:W-:Y:S02]  /*0f80*/  SGXT.U32 R56, R56, 0x1 ;  /* 0x000000013838781a */ /* 0x000fe40000000000 */
[----:B------:R-:W-:Y:S02]  /*0f90*/  LEA.HI.X.SX32 R47, R10, R21, 0x1, P0 ;  /* 0x000000150a2f7211 */ /* 0x000fe400000f0eff */
[C---:B------:R-:W-:Y:S02]  /*0fa0*/  LOP3.LUT R41, R56.reuse, 0x2, RZ, 0xfc, !PT ;  /* 0x0000000238297812 */ /* 0x040fe400078efcff */
[----:B------:R-:W-:-:S02]  /*0fb0*/  LOP3.LUT R43, R56, 0x4, RZ, 0xfc, !PT ;  /* 0x00000004382b7812 */ /* 0x000fc400078efcff */
[----:B------:R-:W-:Y:S02]  /*0fc0*/  ISETP.GE.AND P6, PT, R41, UR9, PT ;  /* 0x0000000929007c0c */ /* 0x000fe4000bfc6270 */
[C---:B------:R-:W-:Y:S02]  /*0fd0*/  LOP3.LUT R41, R56.reuse, 0x8, RZ, 0xfc, !PT ;  /* 0x0000000838297812 */ /* 0x040fe400078efcff */
[----:B------:R-:W-:Y:S02]  /*0fe0*/  LOP3.LUT R44, R56, 0x6, RZ, 0xfc, !PT ;  /* 0x00000006382c7812 */ /* 0x000fe400078efcff */
[----:B------:R-:W-:Y:S02]  /*0ff0*/  ISETP.GE.AND P3, PT, R41, UR9, PT ;  /* 0x0000000929007c0c */ /* 0x000fe4000bf66270 */
[----:B------:R-:W-:Y:S02]  /*1000*/  PRMT R41, RZ, 0x7610, R41 ;  /* 0x00007610ff297816 */ /* 0x000fe40000000029 */
[----:B------:R-:W-:-:S02]  /*1010*/  ISETP.GE.AND P4, PT, R43, UR9, PT ;  /* 0x000000092b007c0c */ /* 0x000fc4000bf86270 */
[----:B------:R-:W-:Y:S02]  /*1020*/  LOP3.LUT R43, R56, 0xa, RZ, 0xfc, !PT ;  /* 0x0000000a382b7812 */ /* 0x000fe400078efcff */
[----:B------:R-:W-:Y:S01]  /*1030*/  ISETP.GE.AND P2, PT, R44, UR9, PT ;  /* 0x000000092c007c0c */ /* 0x000fe2000bf46270 */
[----:B------:R0:W2:Y:S01]  /*1040*/  @!P6 LDG.E.U8 R41, desc[UR10][R46.64] ;  /* 0x0000000a2e29e981 */ /* 0x0000a2000c1e1100 */
[----:B------:R-:W-:Y:S02]  /*1050*/  LOP3.LUT R44, R56, 0xc, RZ, 0xfc, !PT ;  /* 0x0000000c382c7812 */ /* 0x000fe400078efcff */
[-C--:B------:R-:W-:Y:S02]  /*1060*/  IADD3 R48, P1, R11, R23.reuse, RZ ;  /* 0x000000170b307210 */ /* 0x080fe40007f3e0ff */
[----:B------:R-:W-:Y:S02]  /*1070*/  ISETP.GE.AND P5, PT, R43, UR9, PT ;  /* 0x000000092b007c0c */ /* 0x000fe4000bfa6270 */
[----:B------:R-:W-:-:S02]  /*1080*/  IADD3 R50, P6, R12, R23, RZ ;  /* 0x000000170c327210 */ /* 0x000fc40007fde0ff */
[----:B------:R-:W-:Y:S02]  /*1090*/  PRMT R43, RZ, 0x7610, R43 ;  /* 0x00007610ff2b7816 */ /* 0x000fe4000000002b */
[----:B------:R-:W-:Y:S02]  /*10a0*/  ISETP.GE.AND P0, PT, R44, UR9, PT ;  /* 0x000000092c007c0c */ /* 0x000fe4000bf06270 */
[-C--:B------:R-:W-:Y:S02]  /*10b0*/  LEA.HI.X.SX32 R49, R11, R21.reuse, 0x1, P1 ;  /* 0x000000150b317211 */ /* 0x080fe400008f0eff */
[----:B------:R-:W-:Y:S02]  /*10c0*/  LOP3.LUT R44, R56, 0xe, RZ, 0xfc, !PT ;  /* 0x0000000e382c7812 */ /* 0x000fe400078efcff */
[----:B------:R-:W-:Y:S01]  /*10d0*/  LEA.HI.X.SX32 R51, R12, R21, 0x1, P6 ;  /* 0x000000150c337211 */ /* 0x000fe200030f0eff */
[----:B------:R1:W3:Y:S01]  /*10e0*/  @!P4 LDG.E.U8 R43, desc[UR10][R48.64] ;  /* 0x0000000a302bc981 */ /* 0x0002e2000c1e1100 */
[----:B------:R-:W-:-:S02]  /*10f0*/  PRMT R45, RZ, 0x7610, R45 ;  /* 0x00007610ff2d7816 */ /* 0x000fc4000000002d */
[C---:B------:R-:W-:Y:S02]  /*1100*/  IADD3 R52, P6, R13.reuse, R23, RZ ;  /* 0x000000170d347210 */ /* 0x040fe40007fde0ff */
[----:B------:R-:W-:Y:S02]  /*1110*/  ISETP.GE.AND P1, PT, R44, UR9, PT ;  /* 0x000000092c007c0c */ /* 0x000fe4000bf26270 */
[C---:B------:R-:W-:Y:S01]  /*1120*/  LOP3.LUT R44, R56.reuse, 0x10, RZ, 0xfc, !PT ;  /* 0x00000010382c7812 */ /* 0x040fe200078efcff */
[----:B------:R4:W5:Y:S01]  /*1130*/  @!P2 LDG.E.U8 R45, desc[UR10][R50.64] ;  /* 0x0000000a322da981 */ /* 0x000962000c1e1100 */
[----:B------:R-:W-:Y:S02]  /*1140*/  ISETP.GE.AND P4, PT, R56, UR9, PT ;  /* 0x0000000938007c0c */ /* 0x000fe4000bf86270 */
[----:B------:R-:W-:Y:S02]  /*1150*/  LEA.HI.X.SX32 R53, R13, R21, 0x1, P6 ;  /* 0x000000150d357211 */ /* 0x000fe400030f0eff */
[----:B0-----:R-:W-:-:S02]  /*1160*/  PRMT R47, RZ, 0x7610, R47 ;  /* 0x00007610ff2f7816 */ /* 0x001fc4000000002f */
[----:B------:R-:W-:Y:S02]  /*1170*/  IADD3 R54, P6, R62, R23, RZ ;  /* 0x000000173e367210 */ /* 0x000fe40007fde0ff */
[----:B------:R-:W-:Y:S02]  /*1180*/  ISETP.GE.AND P2, PT, R44, UR9, PT ;  /* 0x000000092c007c0c */ /* 0x000fe4000bf46270 */
[----:B------:R-:W-:Y:S01]  /*1190*/  LOP3.LUT R44, R56, 0x12, RZ, 0xfc, !PT ;  /* 0x00000012382c7812 */ /* 0x000fe200078efcff */
[----:B------:R0:W5:Y:S01]  /*11a0*/  @!P3 LDG.E.U8 R47, desc[UR10][R52.64] ;  /* 0x0000000a342fb981 */ /* 0x000162000c1e1100 */
[----:B------:R-:W-:Y:S02]  /*11b0*/  LEA.HI.X.SX32 R55, R62, R21, 0x1, P6 ;  /* 0x000000153e377211 */ /* 0x000fe400030f0eff */
[----:B-1----:R-:W-:Y:S02]  /*11c0*/  PRMT R49, RZ, 0x7610, R49 ;  /* 0x00007610ff317816 */ /* 0x002fe40000000031 */
[----:B------:R-:W-:-:S02]  /*11d0*/  IADD3 R66, P6, R14, R23, RZ ;  /* 0x000000170e427210 */ /* 0x000fc40007fde0ff */
[----:B------:R-:W-:Y:S02]  /*11e0*/  ISETP.GE.AND P3, PT, R44, UR9, PT ;  /* 0x000000092c007c0c */ /* 0x000fe4000bf66270 */
[----:B------:R-:W-:Y:S01]  /*11f0*/  LOP3.LUT R44, R56, 0x14, RZ, 0xfc, !PT ;  /* 0x00000014382c7812 */ /* 0x000fe200078efcff */
[----:B------:R1:W5:Y:S01]  /*1200*/  @!P4 LDG.E.U8 R49, desc[UR10][R54.64] ;  /* 0x0000000a3631c981 */ /* 0x000362000c1e1100 */
[----:B------:R-:W-:Y:S02]  /*1210*/  LEA.HI.X.SX32 R67, R14, R21, 0x1, P6 ;  /* 0x000000150e437211 */ /* 0x000fe400030f0eff */
[----:B----4-:R-:W-:Y:S02]  /*1220*/  PRMT R51, RZ, 0x7610, R51 ;  /* 0x00007610ff337816 */ /* 0x010fe40000000033 */
[----:B------:R-:W-:Y:S02]  /*1230*/  IADD3 R64, P6, R15, R23, RZ ;  /* 0x000000170f407210 */ /* 0x000fe40007fde0ff */
[----:B------:R-:W-:-:S02]  /*1240*/  ISETP.GE.AND P4, PT, R44, UR9, PT ;  /* 0x000000092c007c0c */ /* 0x000fc4000bf86270 */
[----:B------:R-:W-:Y:S01]  /*1250*/  LOP3.LUT R44, R56, 0x16, RZ, 0xfc, !PT ;  /* 0x00000016382c7812 */ /* 0x000fe200078efcff */
[----:B------:R4:W5:Y:S01]  /*1260*/  @!P5 LDG.E.U8 R51, desc[UR10][R66.64] ;  /* 0x0000000a4233d981 */ /* 0x000962000c1e1100 */
[----:B------:R-:W-:Y:S02]  /*1270*/  LEA.HI.X.SX32 R65, R15, R21, 0x1, P6 ;  /* 0x000000150f417211 */ /* 0x000fe400030f0eff */
[----:B0-----:R-:W-:Y:S02]  /*1280*/  PRMT R53, RZ, 0x7610, R53 ;  /* 0x00007610ff357816 */ /* 0x001fe40000000035 */
[----:B------:R-:W-:Y:S02]  /*1290*/  IADD3 R60, P6, R16, R23, RZ ;  /* 0x00000017103c7210 */ /* 0x000fe40007fde0ff */
[----:B------:R-:W-:Y:S02]  /*12a0*/  ISETP.GE.AND P5, PT, R44, UR9, PT ;  /* 0x000000092c007c0c */ /* 0x000fe4000bfa6270 */
[----:B------:R-:W-:Y:S01]  /*12b0*/  LOP3.LUT R44, R56, 0x18, RZ, 0xfc, !PT ;  /* 0x00000018382c7812 */ /* 0x000fe200078efcff */
[----:B------:R-:W5:Y:S01]  /*12c0*/  @!P0 LDG.E.U8 R53, desc[UR10][R64.64] ;  /* 0x0000000a40358981 */ /* 0x000f62000c1e1100 */
[----:B------:R-:W-:-:S02]  /*12d0*/  LEA.HI.X.SX32 R61, R16, R21, 0x1, P6 ;  /* 0x00000015103d7211 */ /* 0x000fc400030f0eff */
[----:B------:R-:W-:Y:S02]  /*12e0*/  IADD3 R58, P6, R2, R23, RZ ;  /* 0x00000017023a7210 */ /* 0x000fe40007fde0ff */
[----:B------:R-:W-:Y:S02]  /*12f0*/  ISETP.GE.AND P0, PT, R44, UR9, PT ;  /* 0x000000092c007c0c */ /* 0x000fe4000bf06270 */
[----:B------:R-:W-:Y:S02]  /*1300*/  PRMT R44, RZ, 0x7610, R44 ;  /* 0x00007610ff2c7816 */ /* 0x000fe4000000002c */
[----:B------:R-:W-:Y:S02]  /*1310*/  LEA.HI.X.SX32 R59, R2, R21, 0x1, P6 ;  /* 0x00000015023b7211 */ /* 0x000fe400030f0eff */
[----:B-1----:R-:W-:-:S03]  /*1320*/  PRMT R55, RZ, 0x7610, R55 ;  /* 0x00007610ff377816 */ /* 0x002fc60000000037 */
[----:B------:R0:W5:Y:S01]  /*1330*/  @!P2 LDG.E.U8 R44, desc[UR10][R58.64] ;  /* 0x0000000a3a2ca981 */ /* 0x000162000c1e1100 */
[----:B----4-:R-:W-:Y:S02]  /*1340*/  IADD3 R66, P2, R4, R23, RZ ;  /* 0x0000001704427210 */ /* 0x010fe40007f5e0ff */
[----:B------:R-:W-:Y:S01]  /*1350*/  LOP3.LUT R46, R56, 0x1a, RZ, 0xfc, !PT ;  /* 0x0000001a382e7812 */ /* 0x000fe200078efcff */
[----:B------:R1:W4:Y:S01]  /*1360*/  @!P1 LDG.E.U8 R55, desc[UR10][R60.64] ;  /* 0x0000000a3c379981 */ /* 0x000322000c1e1100 */
[----:B------:R-:W-:Y:S02]  /*1370*/  LEA.HI.X.SX32 R67, R4, R21, 0x1, P2 ;  /* 0x0000001504437211 */ /* 0x000fe400010f0eff */
[-C--:B------:R-:W-:Y:S02]  /*1380*/  IADD3 R68, P6, R3, R23.reuse, RZ ;  /* 0x0000001703447210 */ /* 0x080fe40007fde0ff */
[----:B0-----:R-:W-:Y:S02]  /*1390*/  IADD3 R58, P2, R6, R23, RZ ;  /* 0x00000017063a7210 */ /* 0x001fe40007f5e0ff */
[----:B------:R-:W-:-:S02]  /*13a0*/  ISETP.GE.AND P1, PT, R46, UR9, PT ;  /* 0x000000092e007c0c */ /* 0x000fc4000bf26270 */
[----:B------:R-:W-:Y:S02]  /*13b0*/  PRMT R46, RZ, 0x7610, R46 ;  /* 0x00007610ff2e7816 */ /* 0x000fe4000000002e */
[----:B------:R-:W-:Y:S02]  /*13c0*/  PRMT R52, RZ, 0x7610, R52 ;  /* 0x00007610ff347816 */ /* 0x000fe40000000034 */
[-C--:B------:R-:W-:Y:S02]  /*13d0*/  LEA.HI.X.SX32 R69, R3, R21.reuse, 0x1, P6 ;  /* 0x0000001503457211 */ /* 0x080fe400030f0eff */
[----:B------:R-:W-:Y:S02]  /*13e0*/  LEA.HI.X.SX32 R59, R6, R21, 0x1, P2 ;  /* 0x00000015063b7211 */ /* 0x000fe400010f0eff */
[----:B------:R-:W-:Y:S01]  /*13f0*/  IADD3 R64, P6, R5, R23, RZ ;  /* 0x0000001705407210 */ /* 0x000fe20007fde0ff */
[----:B------:R0:W4:Y:S01]  /*1400*/  @!P3 LDG.E.U8 R46, desc[UR10][R68.64] ;  /* 0x0000000a442eb981 */ /* 0x000122000c1e1100 */
[----:B------:R-:W-:-:S02]  /*1410*/  LOP3.LUT R54, R56, 0x1c, RZ, 0xfc, !PT ;  /* 0x0000001c38367812 */ /* 0x000fc400078efcff */
[----:B-1----:R-:W-:Y:S01]  /*1420*/  IADD3 R60, P2, R7, R23, RZ ;  /* 0x00000017073c7210 */ /* 0x002fe20007f5e0ff */
[----:B------:R-:W4:Y:S01]  /*1430*/  @!P0 LDG.E.U8 R52, desc[UR10][R58.64] ;  /* 0x0000000a3a348981 */ /* 0x000f22000c1e1100 */
[----:B------:R-:W-:Y:S02]  /*1440*/  LOP3.LUT R56, R56, 0x1e, RZ, 0xfc, !PT ;  /* 0x0000001e38387812 */ /* 0x000fe400078efcff */
[----:B------:R-:W-:Y:S02]  /*1450*/  PRMT R50, RZ, 0x7610, R50 ;  /* 0x00007610ff327816 */ /* 0x000fe40000000032 */
[-C--:B------:R-:W-:Y:S02]  /*1460*/  LEA.HI.X.SX32 R65, R5, R21.reuse, 0x1, P6 ;  /* 0x0000001505417211 */ /* 0x080fe400030f0eff */
[----:B------:R-:W-:Y:S02]  /*1470*/  LEA.HI.X.SX32 R61, R7, R21, 0x1, P2 ;  /* 0x00000015073d7211 */ /* 0x000fe400010f0eff */
[----:B0-----:R-:W-:Y:S01]  /*1480*/  IADD3 R68, P0, R8, R23, RZ ;  /* 0x0000001708447210 */ /* 0x001fe20007f1e0ff */
[----:B------:R0:W4:Y:S01]  /*1490*/  @!P5 LDG.E.U8 R50, desc[UR10][R64.64] ;  /* 0x0000000a4032d981 */ /* 0x000122000c1e1100 */
[----:B------:R-:W-:-:S02]  /*14a0*/  ISETP.GE.AND P3, PT, R54, UR9, PT ;  /* 0x0000000936007c0c */ /* 0x000fc4000bf66270 */
[----:B------:R-:W-:Y:S02]  /*14b0*/  ISETP.GE.AND P2, PT, R56, UR9, PT ;  /* 0x0000000938007c0c */ /* 0x000fe4000bf46270 */
[----:B------:R-:W-:Y:S02]  /*14c0*/  LEA.HI.X.SX32 R69, R8, R21, 0x1, P0 ;  /* 0x0000001508457211 */ /* 0x000fe400000f0eff */
[----:B------:R-:W-:Y:S02]  /*14d0*/  PRMT R48, RZ, 0x7610, R48 ;  /* 0x00007610ff307816 */ /* 0x000fe40000000030 */
[----:B0-----:R-:W-:Y:S02]  /*14e0*/  IADD3 R64, P0, R9, R23, RZ ;  /* 0x0000001709407210 */ /* 0x001fe40007f1e0ff */
[----:B------:R-:W-:Y:S02]  /*14f0*/  PRMT R54, RZ, 0x7610, R54 ;  /* 0x00007610ff367816 */ /* 0x000fe40000000036 */
[----:B------:R0:W4:Y:S01]  /*1500*/  @!P4 LDG.E.U8 R48, desc[UR10][R66.64] ;  /* 0x0000000a4230c981 */ /* 0x000122000c1e1100 */
[----:B------:R-:W-:-:S02]  /*1510*/  PRMT R56, RZ, 0x7610, R56 ;  /* 0x00007610ff387816 */ /* 0x000fc40000000038 */
[----:B------:R-:W-:Y:S02]  /*1520*/  PRMT R58, RZ, 0x7610, R58 ;  /* 0x00007610ff3a7816 */ /* 0x000fe4000000003a */
[----:B------:R-:W-:Y:S01]  /*1530*/  LEA.HI.X.SX32 R65, R9, R21, 0x1, P0 ;  /* 0x0000001509417211 */ /* 0x000fe200000f0eff */
[----:B------:R-:W4:Y:S01]  /*1540*/  @!P1 LDG.E.U8 R54, desc[UR10][R60.64] ;  /* 0x0000000a3c369981 */ /* 0x000f22000c1e1100 */
[----:B------:R-:W-:-:S03]  /*1550*/  LOP3.LUT R57, R33, 0x1f, RZ, 0xc0, !PT ;  /* 0x0000001f21397812 */ /* 0x000fc600078ec0ff */
[----:B------:R1:W4:Y:S04]  /*1560*/  @!P3 LDG.E.U8 R56, desc[UR10][R68.64] ;  /* 0x0000000a4438b981 */ /* 0x000328000c1e1100 */
[----:B------:R1:W4:Y:S01]  /*1570*/  @!P2 LDG.E.U8 R58, desc[UR10][R64.64] ;  /* 0x0000000a403aa981 */ /* 0x000322000c1e1100 */
[----:B------:R-:W-:Y:S01]  /*1580*/  BAR.SYNC.DEFER_BLOCKING 0x0 ;  /* 0x0000000000007b1d */ /* 0x000fe20000010000 */
[----:B------:R-:W-:Y:S02]  /*1590*/  ISETP.GE.AND P0, PT, R57, UR9, PT ;  /* 0x0000000939007c0c */ /* 0x000fe4000bf06270 */
[----:B0-----:R-:W-:Y:S02]  /*15a0*/  IADD3 R66, P1, R42, R19, RZ ;  /* 0x000000132a427210 */ /* 0x001fe40007f3e0ff */
[----:B------:R-:W-:-:S05]  /*15b0*/  SHF.R.S32.HI R57, RZ, 0x1f, R42 ;  /* 0x0000001fff397819 */ /* 0x000fca000001142a */
[----:B------:R-:W-:Y:S01]  /*15c0*/  IMAD.X R67, R57, 0x1, R18, P1 ;  /* 0x0000000139437824 */ /* 0x000fe200008e0612 */
[----:B-1----:R-:W-:Y:S02]  /*15d0*/  IADD3 R68, P1, R40, R19, RZ ;  /* 0x0000001328447210 */ /* 0x002fe40007f3e0ff */
[----:B------:R-:W-:Y:S02]  /*15e0*/  SHF.R.S32.HI R57, RZ, 0x1f, R40 ;  /* 0x0000001fff397819 */ /* 0x000fe40000011428 */
[----:B------:R-:W-:-:S03]  /*15f0*/  PRMT R60, RZ, 0x7610, R60 ;  /* 0x00007610ff3c7816 */ /* 0x000fc6000000003c */
[----:B------:R-:W-:Y:S01]  /*1600*/  IMAD.X R69, R57, 0x1, R18, P1 ;  /* 0x0000000139457824 */ /* 0x000fe200008e0612 */
[----:B------:R-:W-:Y:S02]  /*1610*/  IADD3 R64, P1, R36, R19, RZ ;  /* 0x0000001324407210 */ /* 0x000fe40007f3e0ff */
[----:B------:R-:W-:-:S03]  /*1620*/  PRMT R59, RZ, 0x7610, R59 ;  /* 0x00007610ff3b7816 */ /* 0x000fc6000000003b */
[----:B------:R-:W-:Y:S01]  /*1630*/  IMAD.X R65, R39, 0x1, R18, P1 ;  /* 0x0000000127417824 */ /* 0x000fe200008e0612 */
[----:B------:R0:W4:Y:S01]  /*1640*/  @!P0 LDG.E.U8 R60, desc[UR10][R66.64] ;  /* 0x0000000a423c8981 */ /* 0x000122000c1e1100 */
[----:B------:R-:W-:Y:S02]  /*1650*/  SHF.R.S32.HI R61, RZ, 0x1f, R38 ;  /* 0x0000001fff3d7819 */ /* 0x000fe40000011426 */
[----:B------:R-:W-:Y:S01]  /*1660*/  PRMT R57, RZ, 0x7610, R57 ;  /* 0x00007610ff397816 */ /* 0x000fe20000000039 */
[----:B------:R1:W4:Y:S05]  /*1670*/  @!P0 LDG.E.U8 R59, desc[UR10][R64.64] ;  /* 0x0000000a403b8981 */ /* 0x00032a000c1e1100 */
[----:B------:R-:W4:Y:S01]  /*1680*/  @!P0 LDG.E.U8 R57, desc[UR10][R68.64] ;  /* 0x0000000a44398981 */ /* 0x000f22000c1e1100 */
[----:B0-----:R-:W-:-:S02]  /*1690*/  IADD3 R66, P1, R38, R19, RZ ;  /* 0x0000001326427210 */ /* 0x001fc40007f3e0ff */
[----:B-1----:R-:W-:-:S03]  /*16a0*/  PRMT R64, RZ, 0x7610, R64 ;  /* 0x00007610ff407816 */ /* 0x002fc60000000040 */
[----:B------:R-:W-:-:S05]  /*16b0*/  IMAD.X R67, R61, 0x1, R18, P1 ;  /* 0x000000013d437824 */ /* 0x000fca00008e0612 */
[----:B------:R0:W4:Y:S02]  /*16c0*/  @!P0 LDG.E.U8 R64, desc[UR10][R66.64] ;  /* 0x0000000a42408981 */ /* 0x000124000c1e1100 */
[----:B0-----:R-:W-:Y:S01]  /*16d0*/  LOP3.LUT R66, R33, 0x7f, RZ, 0xc0, !PT ;  /* 0x0000007f21427812 */ /* 0x001fe200078ec0ff */
[----:B------:R-:W-:Y:S01]  /*16e0*/  UMOV UR5, 0xc0000010 ;  /* 0xc000001000057882 */ /* 0x000fe20000000000 */
[----:B------:R-:W-:Y:S01]  /*16f0*/  UMOV UR7, 0xc0000010 ;  /* 0xc000001000077882 */ /* 0x000fe20000000000 */
[----:B--2---:R0:W-:Y:S04]  /*1700*/  STS.U8 [R0+UR8+0x2], R41 ;  /* 0x0000022900007988 */ /* 0x0041e80008000008 */
[----:B---3--:R0:W-:Y:S04]  /*1710*/  STS.U8 [R0+UR8+0x4], R43 ;  /* 0x0000042b00007988 */ /* 0x0081e80008000008 */
[----:B-----5:R0:W-:Y:S04]  /*1720*/  STS.U8 [R0+UR8+0x6], R45 ;  /* 0x0000062d00007988 */ /* 0x0201e80008000008 */
[----:B------:R0:W-:Y:S04]  /*1730*/  STS.U8 [R0+UR8+0x8], R47 ;  /* 0x0000082f00007988 */ /* 0x0001e80008000008 */
[----:B------:R0:W-:Y:S04]  /*1740*/  STS.U8 [R0+UR8], R49 ;  /* 0x0000003100007988 */ /* 0x0001e80008000008 */
[----:B------:R0:W-:Y:S04]  /*1750*/  STS.U8 [R0+UR8+0xa], R51 ;  /* 0x00000a3300007988 */ /* 0x0001e80008000008 */
[----:B------:R0:W-:Y:S04]  /*1760*/  STS.U8 [R0+UR8+0xc], R53 ;  /* 0x00000c3500007988 */ /* 0x0001e80008000008 */
[----:B----4-:R0:W-:Y:S04]  /*1770*/  STS.U8 [R0+UR8+0xe], R55 ;  /* 0x00000e3700007988 */ /* 0x0101e80008000008 */
[----:B------:R0:W-:Y:S04]  /*1780*/  STS.U8 [R37+UR8], R44 ;  /* 0x0000002c25007988 */ /* 0x0001e80008000008 */
[----:B------:R0:W-:Y:S04]  /*1790*/  STS.U8 [R37+UR8+0x2], R46 ;  /* 0x0000022e25007988 */ /* 0x0001e80008000008 */
        /* <DEDUP_REMOVED lines=9> */
[----:B------:R0:W-:Y:S01]  /*1830*/  STS.U8 [R17+UR8+0x980], R64 ;  /* 0x0009804011007988 */ /* 0x0001e20008000008 */
[----:B------:R1:W-:Y:S06]  /*1840*/  MEMBAR.ALL.CTA ;  /* 0x0000000000007992 */ /* 0x0003ec0000008000 */
[----:B-1----:R-:W1:Y:S02]  /*1850*/  FENCE.VIEW.ASYNC.S ;  /* 0x00000000000073c6 */ /* 0x002e640000000000 */
[----:B-1----:R-:W-:Y:S06]  /*1860*/  BAR.SYNC.DEFER_BLOCKING 0x0 ;  /* 0x0000000000007b1d */ /* 0x002fec0000010000 */
[----:B------:R-:W-:-:S06]  /*1870*/  WARPGROUP.ARRIVE ;  /* 0x00000000000079c5 */ /* 0x000fcc0000000000 */
[----:B------:R-:W-:Y:S01]  /*1880*/  QGMMA.64x16x32.F32.E4M3.E4M3 R24, gdesc[UR4], R24, gsb0 ;  /* 0x00200000041879f3 */ /* 0x000fe20008000818 */
[----:B------:R-:W-:-:S05]  /*1890*/  VIADD R63, R63, 0xffffffff ;  /* 0xffffffff3f3f7836 */ /* 0x000fca0000000000 */
[----:B------:R-:W-:Y:S01]  /*18a0*/  ISETP.NE.U32.AND P0, PT, R63, RZ, PT ;  /* 0x000000ff3f00720c */ /* 0x000fe20003f05070 */
[----:B------:R-:W-:Y:S01]  /*18b0*/  UIADD3 UR9, UR9, -0x20, URZ ;  /* 0xffffffe009097890 */ /* 0x000fe2000fffe03f */
[C---:B------:R-:W-:Y:S02]  /*18c0*/  IADD3 R19, P1, R35.reuse, R19, RZ ;  /* 0x0000001323137210 */ /* 0x040fe40007f3e0ff */
[C---:B------:R-:W-:Y:S02]  /*18d0*/  IADD3 R23, P2, R34.reuse, R23, RZ ;  /* 0x0000001722177210 */ /* 0x040fe40007f5e0ff */
[----:B------:R-:W-:Y:S02]  /*18e0*/  LEA.HI.X.SX32 R18, R35, R18, 0x1, P1 ;  /* 0x0000001223127211 */ /* 0x000fe400008f0eff */
[----:B------:R-:W-:Y:S01]  /*18f0*/  LEA.HI.X.SX32 R21, R34, R21, 0x1, P2 ;  /* 0x0000001522157211 */ /* 0x000fe200010f0eff */
[----:B------:R-:W-:-:S04]  /*1900*/  WARPGROUP.DEPBAR.LE gsb0, 0x0 ;  /* 0x00008000000079c5 */ /* 0x000fc80000010000 */
[----:B0-----:R-:W-:Y:S05]  /*1910*/  @P0 BRA `(.L_x_2) ;  /* 0xfffffff400900947 */ /* 0x001fea000383ffff */
.L_x_1:
[----:B------:R-:W0:Y:S01]  /*1920*/  S2R R8, SR_TID.X ;  /* 0x0000000000087919 */ /* 0x000e220000002100 */
[--C-:B------:R-:W-:Y:S01]  /*1930*/  SHF.R.S32.HI R2, RZ, 0x5, R33.reuse ;  /* 0x00000005ff027819 */ /* 0x100fe20000011421 */
[----:B------:R-:W-:Y:S01]  /*1940*/  ULDC UR4, c[0x0][0x244] ;  /* 0x0000910000047ab9 */ /* 0x000fe20000000800 */
[----:B------:R-:W-:Y:S01]  /*1950*/  LOP3.LUT R0, R20, 0x60, RZ, 0xc0, !PT ;  /* 0x0000006014007812 */ /* 0x000fe200078ec0ff */
[----:B------:R-:W-:Y:S01]  /*1960*/  ULDC.64 UR6, c[0x0][0x228] ;  /* 0x00008a0000067ab9 */ /* 0x000fe20000000a00 */
[----:B------:R-:W-:Y:S02]  /*1970*/  SGXT R2, R2, 0x1 ;  /* 0x000000010202781a */ /* 0x000fe40000000200 */
[----:B------:R-:W-:Y:S02]  /*1980*/  LOP3.LUT R3, R0, 0x1c, R33, 0xf8, !PT ;  /* 0x0000001c00037812 */ /* 0x000fe400078ef821 */
[----:B------:R-:W-:Y:S02]  /*1990*/  F2FP.SATFINITE.E4M3.F32.PACK_AB_MERGE_C R24, R25, R24, RZ ;  /* 0x000000181918723e */ /* 0x000fe400048070ff */
[----:B------:R-:W-:-:S02]  /*19a0*/  F2FP.SATFINITE.E4M3.F32.PACK_AB_MERGE_C R28, R29, R28, RZ ;  /* 0x0000001c1d1c723e */ /* 0x000fc400048070ff */
[----:B------:R-:W-:Y:S02]  /*19b0*/  F2FP.SATFINITE.E4M3.F32.PACK_AB_MERGE_C R26, R27, R26, RZ ;  /* 0x0000001a1b1a723e */ /* 0x000fe400048070ff */
[----:B------:R-:W-:Y:S02]  /*19c0*/  F2FP.SATFINITE.E4M3.F32.PACK_AB_MERGE_C R30, R31, R30, RZ ;  /* 0x0000001e1f1e723e */ /* 0x000fe400048070ff */
[----:B------:R-:W-:Y:S02]  /*19d0*/  LOP3.LUT R5, R3, 0x240, R2, 0x78, !PT ;  /* 0x0000024003057812 */ /* 0x000fe400078e7802 */
[----:B------:R-:W-:Y:S02]  /*19e0*/  LOP3.LUT R24, R24, 0xffff, RZ, 0xc0, !PT ;  /* 0x0000ffff18187812 */ /* 0x000fe400078ec0ff */
[----:B------:R-:W-:Y:S02]  /*19f0*/  LOP3.LUT R3, R28, 0xffff, RZ, 0xc0, !PT ;  /* 0x0000ffff1c037812 */ /* 0x000fe400078ec0ff */
[----:B------:R-:W-:-:S02]  /*1a00*/  LOP3.LUT R26, R26, 0xffff, RZ, 0xc0, !PT ;  /* 0x0000ffff1a1a7812 */ /* 0x000fc400078ec0ff */
[----:B------:R-:W-:Y:S02]  /*1a10*/  LOP3.LUT R9, R30, 0xffff, RZ, 0xc0, !PT ;  /* 0x0000ffff1e097812 */ /* 0x000fe400078ec0ff */
[--C-:B------:R-:W-:Y:S02]  /*1a20*/  PRMT R6, R24, 0x3340, R3.reuse ;  /* 0x0000334018067816 */ /* 0x100fe40000000003 */
[----:B------:R-:W-:Y:S02]  /*1a30*/  SHF.R.U32.HI R0, RZ, 0x8, R24 ;  /* 0x00000008ff007819 */ /* 0x000fe40000011618 */
[----:B------:R-:W-:Y:S02]  /*1a40*/  SHF.R.U32.HI R3, RZ, 0x8, R3 ;  /* 0x00000008ff037819 */ /* 0x000fe40000011603 */
[----:B------:R-:W-:Y:S02]  /*1a50*/  SHF.R.U32.HI R2, RZ, 0x8, R26 ;  /* 0x00000008ff027819 */ /* 0x000fe4000001161a */
[----:B------:R-:W-:-:S02]  /*1a60*/  SHF.R.U32.HI R4, RZ, 0x8, R9 ;  /* 0x00000008ff047819 */ /* 0x000fc40000011609 */
[C---:B0-----:R-:W-:Y:S02]  /*1a70*/  LOP3.LUT R11, R8.reuse, 0x3f, RZ, 0xc0, !PT ;  /* 0x0000003f080b7812 */ /* 0x041fe400078ec0ff */
[----:B------:R-:W-:Y:S02]  /*1a80*/  LOP3.LUT R8, R8, 0x40, RZ, 0xc0, !PT ;  /* 0x0000004008087812 */ /* 0x000fe400078ec0ff */
[----:B------:R-:W-:Y:S02]  /*1a90*/  PRMT R7, R26, 0x3340, R9 ;  /* 0x000033401a077816 */ /* 0x000fe40000000009 */
[----:B------:R-:W-:Y:S01]  /*1aa0*/  LOP3.LUT R0, R0, 0xffff, RZ, 0xc0, !PT ;  /* 0x0000ffff00007812 */ /* 0x000fe200078ec0ff */
[----:B------:R-:W-:Y:S01]  /*1ab0*/  IMAD R5, R8, 0x2, R5 ;  /* 0x0000000208057824 */ /* 0x000fe200078e0205 */
[----:B------:R-:W-:Y:S02]  /*1ac0*/  LOP3.LUT R3, R3, 0xffff, RZ, 0xc0, !PT ;  /* 0x0000ffff03037812 */ /* 0x000fe400078ec0ff */
[----:B------:R-:W-:-:S02]  /*1ad0*/  LOP3.LUT R9, R2, 0xffff, RZ, 0xc0, !PT ;  /* 0x0000ffff02097812 */ /* 0x000fc400078ec0ff */
[----:B------:R-:W-:Y:S02]  /*1ae0*/  LOP3.LUT R4, R4, 0xffff, RZ, 0xc0, !PT ;  /* 0x0000ffff04047812 */ /* 0x000fe400078ec0ff */
[----:B------:R-:W-:Y:S01]  /*1af0*/  PRMT R3, R0, 0x3340, R3 ;  /* 0x0000334000037816 */ /* 0x000fe20000000003 */
[----:B------:R-:W-:Y:S01]  /*1b00*/  IMAD R0, R32, UR4, RZ ;  /* 0x0000000420007c24 */ /* 0x000fe2000f8e02ff */
[----:B------:R-:W-:Y:S01]  /*1b10*/  PRMT R4, R9, 0x3340, R4 ;  /* 0x0000334009047816 */ /* 0x000fe20000000004 */
[----:B------:R-:W-:Y:S01]  /*1b20*/  ULDC.64 UR4, c[0x0][0x220] ;  /* 0x0000880000047ab9 */ /* 0x000fe20000000a00 */
[----:B------:R-:W-:Y:S01]  /*1b30*/  PRMT R6, R6, 0x5410, R3 ;  /* 0x0000541006067816 */ /* 0x000fe20000000003 */
[----:B------:R-:W-:Y:S01]  /*1b40*/  BAR.SYNC.DEFER_BLOCKING 0x0 ;  /* 0x0000000000007b1d */ /* 0x000fe20000010000 */
[----:B------:R-:W-:Y:S02]  /*1b50*/  PRMT R7, R7, 0x5410, R4 ;  /* 0x0000541007077816 */ /* 0x000fe40000000004 */
[----:B------:R-:W-:-:S02]  /*1b60*/  LOP3.LUT R2, R5, 0x20, RZ, 0x3c, !PT ;  /* 0x0000002005027812 */ /* 0x000fc400078e3cff */
[----:B------:R-:W-:Y:S02]  /*1b70*/  LOP3.LUT R20, R20, 0x300, RZ, 0xc0, !PT ;  /* 0x0000030014147812 */ /* 0x000fe400078ec0ff */
[----:B------:R-:W-:Y:S02]  /*1b80*/  SHF.R.U32.HI R9, RZ, 0x6, R33 ;  /* 0x00000006ff097819 */ /* 0x000fe40000011621 */
[----:B------:R-:W-:Y:S01]  /*1b90*/  IADD3 R18, P1, R0, UR4, RZ ;  /* 0x0000000400127c10 */ /* 0x000fe2000ff3e0ff */
[----:B------:R-:W-:Y:S01]  /*1ba0*/  IMAD R20, R11, 0x4, R20 ;  /* 0x000000040b147824 */ /* 0x000fe200078e0214 */
[----:B------:R-:W-:Y:S01]  /*1bb0*/  SGXT.U32 R9, R9, 0x1 ;  /* 0x000000010909781a */ /* 0x000fe20000000000 */
[----:B------:R-:W-:Y:S01]  /*1bc0*/  ULDC UR4, c[0x0][0x248] ;  /* 0x0000920000047ab9 */ /* 0x000fe20000000800 */
[----:B------:R-:W-:Y:S02]  /*1bd0*/  ISETP.GE.AND P0, PT, R32, UR6, PT ;  /* 0x0000000620007c0c */ /* 0x000fe4000bf06270 */
[----:B------:R-:W-:-:S02]  /*1be0*/  LEA.HI R20, R8, R20, RZ, 0x1b ;  /* 0x0000001408147211 */ /* 0x000fc400078fd8ff */
[----:B------:R-:W-:Y:S02]  /*1bf0*/  LEA.HI.X.SX32 R24, R0, UR5, 0x1, P1 ;  /* 0x0000000500187c11 */ /* 0x000fe400088f0eff */
[C---:B------:R-:W-:Y:S02]  /*1c00*/  LOP3.LUT R3, R20.reuse, 0x20, RZ, 0x3c, !PT ;  /* 0x0000002014037812 */ /* 0x040fe400078e3cff */
[----:B------:R-:W-:Y:S02]  /*1c10*/  LOP3.LUT R8, R20, 0x40, RZ, 0x3c, !PT ;  /* 0x0000004014087812 */ /* 0x000fe400078e3cff */
[C-C-:B------:R-:W-:Y:S01]  /*1c20*/  LOP3.LUT R0, R22.reuse, 0x2, R9.reuse, 0xfe, !PT ;  /* 0x0000000216007812 */ /* 0x140fe200078efe09 */
[----:B------:R0:W-:Y:S01]  /*1c30*/  STS [R5+UR8], R6 ;  /* 0x0000000605007988 */ /* 0x0001e20008000808 */
[--C-:B------:R-:W-:Y:S02]  /*1c40*/  LOP3.LUT R23, R22, 0xe, R9.reuse, 0xfe, !PT ;  /* 0x0000000e16177812 */ /* 0x100fe400078efe09 */
[----:B------:R-:W-:Y:S01]  /*1c50*/  ISETP.LT.AND P4, PT, R0, UR7, !P0 ;  /* 0x0000000700007c0c */ /* 0x000fe2000c781270 */
[----:B------:R1:W-:Y:S01]  /*1c60*/  STS [R2+UR8+0x100], R7 ;  /* 0x0001000702007988 */ /* 0x0003e20008000808 */
[--C-:B------:R-:W-:Y:S01]  /*1c70*/  LOP3.LUT R25, R22, 0xc, R9.reuse, 0xfe, !PT ;  /* 0x0000000c16197812 */ /* 0x100fe200078efe09 */
[----:B------:R-:W-:Y:S01]  /*1c80*/  IMAD R14, R23, UR4, RZ ;  /* 0x00000004170e7c24 */ /* 0x000fe2000f8e02ff */
[----:B------:R-:W-:Y:S01]  /*1c90*/  BAR.SYNC.DEFER_BLOCKING 0x0 ;  /* 0x0000000000007b1d */ /* 0x000fe20000010000 */
[----:B0-----:R-:W-:Y:S01]  /*1ca0*/  IMAD R5, R0, UR4, RZ ;  /* 0x0000000400057c24 */ /* 0x001fe2000f8e02ff */
[C-C-:B------:R-:W-:Y:S01]  /*1cb0*/  LOP3.LUT R0, R22.reuse, 0xa, R9.reuse, 0xfe, !PT ;  /* 0x0000000a16007812 */ /* 0x140fe200078efe09 */
[----:B------:R-:W-:Y:S01]  /*1cc0*/  IMAD R13, R25, UR4, RZ ;  /* 0x00000004190d7c24 */ /* 0x000fe2000f8e02ff */
[----:B------:R-:W-:-:S02]  /*1cd0*/  LOP3.LUT R6, R22, 0x8, R9, 0xfe, !PT ;  /* 0x0000000816067812 */ /* 0x000fc400078efe09 */
[----:B-1----:R-:W-:Y:S01]  /*1ce0*/  LOP3.LUT R2, R22, R9, RZ, 0xfc, !PT ;  /* 0x0000000916027212 */ /* 0x002fe200078efcff */
[----:B------:R-:W-:Y:S01]  /*1cf0*/  IMAD R12, R0, UR4, RZ ;  /* 0x00000004000c7c24 */ /* 0x000fe2000f8e02ff */
[--C-:B------:R-:W-:Y:S01]  /*1d00*/  LOP3.LUT R7, R22, 0x6, R9.reuse, 0xfe, !PT ;  /* 0x0000000616077812 */ /* 0x100fe200078efe09 */
[----:B------:R-:W-:Y:S01]  /*1d10*/  IMAD R11, R6, UR4, RZ ;  /* 0x00000004060b7c24 */ /* 0x000fe2000f8e02ff */
[----:B------:R-:W-:Y:S02]  /*1d20*/  ISETP.LT.AND P1, PT, R2, UR7, !P0 ;  /* 0x0000000702007c0c */ /* 0x000fe4000c721270 */
[----:B------:R-:W-:Y:S02]  /*1d30*/  IADD3 R4, P3, R5, R18, RZ ;  /* 0x0000001205047210 */ /* 0x000fe40007f7e0ff */
[----:B------:R-:W-:Y:S01]  /*1d40*/  LOP3.LUT R22, R22, 0x4, R9, 0xfe, !PT ;  /* 0x0000000416167812 */ /* 0x000fe200078efe09 */
[----:B------:R-:W-:Y:S01]  /*1d50*/  IMAD R9, R7, UR4, RZ ;  /* 0x0000000407097c24 */ /* 0x000fe2000f8e02ff */
[----:B------:R-:W-:-:S02]  /*1d60*/  LEA.HI.X.SX32 R5, R5, R24, 0x1, P3 ;  /* 0x0000001805057211 */ /* 0x000fc400018f0eff */
[C---:B------:R-:W-:Y:S01]  /*1d70*/  ISETP.LT.AND P5, PT, R22.reuse, UR7, !P0 ;  /* 0x0000000716007c0c */ /* 0x040fe2000c7a1270 */
[----:B------:R-:W-:Y:S01]  /*1d80*/  IMAD R22, R22, UR4, RZ ;  /* 0x0000000416167c24 */ /* 0x000fe2000f8e02ff */
[----:B------:R-:W-:Y:S01]  /*1d90*/  ISETP.LT.AND P3, PT, R6, UR7, !P0 ;  /* 0x0000000706007c0c */ /* 0x000fe2000c761270 */
[----:B------:R0:W1:Y:S03]  /*1da0*/  LDS.U16 R15, [R20+UR8] ;  /* 0x00000008140f7984 */ /* 0x0000660008000400 */
[----:B------:R-:W-:Y:S01]  /*1db0*/  IADD3 R6, P6, R22, R18, RZ ;  /* 0x0000001216067210 */ /* 0x000fe20007fde0ff */
[----:B------:R2:W3:Y:S01]  /*1dc0*/  LDS.U16 R16, [R3+UR8] ;  /* 0x0000000803107984 */ /* 0x0004e20008000400 */
[----:B0-----:R-:W-:-:S03]  /*1dd0*/  LOP3.LUT R20, R20, 0x60, RZ, 0x3c, !PT ;  /* 0x0000006014147812 */ /* 0x001fc600078e3cff */
[----:B------:R0:W4:Y:S01]  /*1de0*/  LDS.U16 R17, [R8+UR8] ;  /* 0x0000000808117984 */ /* 0x0001220008000400 */
[----:B--2---:R-:W-:-:S03]  /*1df0*/  IMAD R3, R2, UR4, RZ ;  /* 0x0000000402037c24 */ /* 0x004fc6000f8e02ff */
[----:B------:R-:W2:Y:S02]  /*1e00*/  LDS.U16 R20, [R20+UR8] ;  /* 0x0000000814147984 */ /* 0x000ea40008000400 */
[----:B------:R-:W-:-:S04]  /*1e10*/  IADD3 R2, P2, R3, R18, RZ ;  /* 0x0000001203027210 */ /* 0x000fc80007f5e0ff */
[----:B------:R-:W-:Y:S02]  /*1e20*/  LEA.HI.X.SX32 R3, R3, R24, 0x1, P2 ;  /* 0x0000001803037211 */ /* 0x000fe400010f0eff */
[C---:B-1----:R-:W-:Y:S02]  /*1e30*/  PRMT R19, R15.reuse, 0x7770, RZ ;  /* 0x000077700f137816 */ /* 0x042fe400000000ff */
[----:B------:R-:W-:Y:S02]  /*1e40*/  PRMT R15, R15, 0x7771, RZ ;  /* 0x000077710f0f7816 */ /* 0x000fe400000000ff */
[----:B---3--:R-:W-:Y:S01]  /*1e50*/  PRMT R21, R16, 0x7770, RZ ;  /* 0x0000777010157816 */ /* 0x008fe200000000ff */
[----:B------:R1:W-:Y:S04]  /*1e60*/  @P1 STG.E.U8 desc[UR10][R2.64], R19 ;  /* 0x0000001302001986 */ /* 0x0003e8000c10110a */
[----:B------:R3:W-:Y:S01]  /*1e70*/  @P4 STG.E.U8 desc[UR10][R4.64], R21 ;  /* 0x0000001504004986 */ /* 0x0007e2000c10110a */
[----:B------:R-:W-:-:S02]  /*1e80*/  ISETP.LT.AND P4, PT, R7, UR7, !P0 ;  /* 0x0000000707007c0c */ /* 0x000fc4000c781270 */
[----:B------:R-:W-:Y:S02]  /*1e90*/  LEA.HI.X.SX32 R7, R22, R24, 0x1, P6 ;  /* 0x0000001816077211 */ /* 0x000fe400030f0eff */
[-C--:B0-----:R-:W-:Y:S02]  /*1ea0*/  IADD3 R8, P6, R12, R18.reuse, RZ ;  /* 0x000000120c087210 */ /* 0x081fe40007fde0ff */
[-C--:B-1----:R-:W-:Y:S02]  /*1eb0*/  IADD3 R2, P1, R9, R18.reuse, RZ ;  /* 0x0000001209027210 */ /* 0x082fe40007f3e0ff */
[----:B------:R-:W-:Y:S02]  /*1ec0*/  PRMT R19, R16, 0x7771, RZ ;  /* 0x0000777110137816 */ /* 0x000fe400000000ff */
[----:B---3--:R-:W-:Y:S02]  /*1ed0*/  IADD3 R4, P2, R11, R18, RZ ;  /* 0x000000120b047210 */ /* 0x008fe40007f5e0ff */
[----:B------:R-:W-:-:S02]  /*1ee0*/  LEA.HI.X.SX32 R3, R9, R24, 0x1, P1 ;  /* 0x0000001809037211 */ /* 0x000fc400008f0eff */
[----:B------:R-:W-:Y:S02]  /*1ef0*/  IADD3 R10, P1, R13, R18, RZ ;  /* 0x000000120d0a7210 */ /* 0x000fe40007f3e0ff */
[-C--:B------:R-:W-:Y:S02]  /*1f00*/  LEA.HI.X.SX32 R5, R11, R24.reuse, 0x1, P2 ;  /* 0x000000180b057211 */ /* 0x080fe400010f0eff */
[----:B------:R-:W-:Y:S02]  /*1f10*/  ISETP.LT.AND P2, PT, R0, UR7, !P0 ;  /* 0x0000000700007c0c */ /* 0x000fe4000c741270 */
[----:B------:R-:W-:Y:S02]  /*1f20*/  LEA.HI.X.SX32 R11, R13, R24, 0x1, P1 ;  /* 0x000000180d0b7211 */ /* 0x000fe400008f0eff */
[----:B------:R-:W-:Y:S02]  /*1f30*/  ISETP.LT.AND P1, PT, R25, UR7, !P0 ;  /* 0x0000000719007c0c */ /* 0x000fe4000c721270 */
[----:B------:R-:W-:-:S02]  /*1f40*/  ISETP.LT.AND P0, PT, R23, UR7, !P0 ;  /* 0x0000000717007c0c */ /* 0x000fc4000c701270 */
[C---:B----4-:R-:W-:Y:S02]  /*1f50*/  PRMT R21, R17.reuse, 0x7770, RZ ;  /* 0x0000777011157816 */ /* 0x050fe400000000ff */
[----:B--2---:R-:W-:Y:S02]  /*1f60*/  PRMT R23, R20, 0x7770, RZ ;  /* 0x0000777014177816 */ /* 0x004fe400000000ff */
[----:B------:R-:W-:Y:S01]  /*1f70*/  LEA.HI.X.SX32 R9, R12, R24, 0x1, P6 ;  /* 0x000000180c097211 */ /* 0x000fe200030f0eff */
[----:B------:R0:W-:Y:S01]  /*1f80*/  @P5 STG.E.U8 desc[UR10][R6.64], R21 ;  /* 0x0000001506005986 */ /* 0x0001e2000c10110a */
[----:B------:R-:W-:Y:S02]  /*1f90*/  PRMT R17, R17, 0x7771, RZ ;  /* 0x0000777111117816 */ /* 0x000fe400000000ff */
[C---:B------:R-:W-:Y:S01]  /*1fa0*/  IADD3 R12, P6, R14.reuse, R18, RZ ;  /* 0x000000120e0c7210 */ /* 0x040fe20007fde0ff */
[----:B------:R0:W-:Y:S03]  /*1fb0*/  @P4 STG.E.U8 desc[UR10][R2.64], R23 ;  /* 0x0000001702004986 */ /* 0x0001e6000c10110a */
[----:B------:R-:W-:Y:S01]  /*1fc0*/  LEA.HI.X.SX32 R13, R14, R24, 0x1, P6 ;  /* 0x000000180e0d7211 */ /* 0x000fe200030f0eff */
[----:B------:R0:W-:Y:S04]  /*1fd0*/  @P3 STG.E.U8 desc[UR10][R4.64], R15 ;  /* 0x0000000f04003986 */ /* 0x0001e8000c10110a */
[----:B------:R0:W-:Y:S04]  /*1fe0*/  @P2 STG.E.U8 desc[UR10][R8.64], R19 ;  /* 0x0000001308002986 */ /* 0x0001e8000c10110a */
[----:B------:R0:W-:Y:S01]  /*1ff0*/  @P1 STG.E.U8 desc[UR10][R10.64], R17 ;  /* 0x000000110a001986 */ /* 0x0001e2000c10110a */
[----:B------:R-:W-:Y:S05]  /*2000*/  @!P0 EXIT ;  /* 0x000000000000894d */ /* 0x000fea0003800000 */
[----:B0-----:R-:W-:-:S05]  /*2010*/  PRMT R3, R20, 0x7771, RZ ;  /* 0x0000777114037816 */ /* 0x001fca00000000ff */
[----:B------:R-:W-:Y:S01]  /*2020*/  STG.E.U8 desc[UR10][R12.64], R3 ;  /* 0x000000030c007986 */ /* 0x000fe2000c10110a */
[----:B------:R-:W-:Y:S05]  /*2030*/  EXIT ;  /* 0x000000000000794d */ /* 0x000fea0003800000 */
.L_x_3:
[----:B------:R-:W-:-:S00]  /*2040*/  BRA `(.L_x_3) ;  /* 0xfffffffc00fc7947 */ /* 0x000fc0000383ffff */
[----:B------:R-:W-:-:S00]  /*2050*/  NOP ;  /* 0x0000000000007918 */ /* 0x000fc00000000000 */
        /* <DEDUP_REMOVED lines=10> */
.L_x_4:


//--------------------- .nv.shared.matmul_kernel  --------------------------
	.section	.nv.shared.matmul_kernel,"aw",@nobits
	.sectionflags	@""
	.align	16
	.zero		1024


//--------------------- .nv.shared.reserved.0     --------------------------
	.section	.nv.shared.reserved.0,"aw",@nobits
	.weak		__nv_reservedSMEM_offset_0_alias
	.size		__nv_reservedSMEM_offset_0_alias, 0, 0
	.other		__nv_reservedSMEM_offset_0_alias,@"STO_CUDA_RESERVED_SHARED STV_DEFAULT"
__nv_reservedSMEM_offset_0_alias:
	.zero		0


//--------------------- .nv.constant0.matmul_kernel --------------------------
	.section	.nv.constant0.matmul_kernel,"a",@progbits
	.sectionflags	@""
	.align	4
.nv.constant0.matmul_kernel:
	.zero		608


//--------------------- SYMBOLS --------------------------

	.type		.nv.reservedSmem.offset0,@object
	.size		.nv.reservedSmem.offset0,0x4
